//
// Generated by NVIDIA NVVM Compiler
//
// Compiler Build ID: CL-36424714
// Cuda compilation tools, release 13.0, V13.0.88
// Based on NVVM 20.0.0
//

.version 9.0
.target sm_100
.address_size 64

	// .globl	_Z20add_objects_to_worldPfPiiifff
.global .align 4 .b8 precalc_xorwow_matrix[102400];
.global .align 4 .b8 precalc_xorwow_offset_matrix[102400];
.global .align 4 .b8 mrg32k3aM1[2304];
.global .align 4 .b8 mrg32k3aM2[2304];
.global .align 4 .b8 mrg32k3aM1SubSeq[2016];
.global .align 4 .b8 mrg32k3aM2SubSeq[2016];
.global .align 4 .b8 mrg32k3aM1Seq[2304];
.global .align 4 .b8 mrg32k3aM2Seq[2304];
.const .align 8 .b8 __cr_lgamma_table[72];

.visible .entry _Z20add_objects_to_worldPfPiiifff(
	.param .u64 .ptr .align 1 _Z20add_objects_to_worldPfPiiifff_param_0,
	.param .u64 .ptr .align 1 _Z20add_objects_to_worldPfPiiifff_param_1,
	.param .u32 _Z20add_objects_to_worldPfPiiifff_param_2,
	.param .u32 _Z20add_objects_to_worldPfPiiifff_param_3,
	.param .f32 _Z20add_objects_to_worldPfPiiifff_param_4,
	.param .f32 _Z20add_objects_to_worldPfPiiifff_param_5,
	.param .f32 _Z20add_objects_to_worldPfPiiifff_param_6
)
{
	.local .align 8 .b8 	__local_depot0[48];
	.reg .b64 	%SP;
	.reg .b64 	%SPL;
	.reg .pred 	%p<66>;
	.reg .b32 	%r<1222>;
	.reg .b32 	%f<10>;
	.reg .b64 	%rd<33>;

	mov.u64 	%SPL, __local_depot0;
	ld.param.u64 	%rd12, [_Z20add_objects_to_worldPfPiiifff_param_1];
	ld.param.u32 	%r548, [_Z20add_objects_to_worldPfPiiifff_param_2];
	ld.param.u32 	%r547, [_Z20add_objects_to_worldPfPiiifff_param_3];
	ld.param.f32 	%f1, [_Z20add_objects_to_worldPfPiiifff_param_4];
	ld.param.f32 	%f2, [_Z20add_objects_to_worldPfPiiifff_param_5];
	ld.param.f32 	%f3, [_Z20add_objects_to_worldPfPiiifff_param_6];
	add.u64 	%rd1, %SPL, 0;
	mov.u32 	%r1, %tid.x;
	mov.u32 	%r549, %ntid.x;
	mov.u32 	%r550, %ctaid.x;
	mad.lo.s32 	%r551, %r549, %r550, %r1;
	mov.u32 	%r552, %tid.y;
	mov.u32 	%r553, %ntid.y;
	mov.u32 	%r554, %ctaid.y;
	mad.lo.s32 	%r555, %r553, %r554, %r552;
	mad.lo.s32 	%r2, %r548, %r555, %r551;
	mul.lo.s32 	%r556, %r548, %r548;
	setp.ge.s32 	%p1, %r2, %r556;
	@%p1 bra 	$L__BB0_119;
	cvta.to.global.u64 	%rd14, %rd12;
	mul.wide.s32 	%rd15, %r2, 4;
	add.s64 	%rd2, %rd14, %rd15;
	ld.global.u32 	%r557, [%rd2];
	setp.ne.s32 	%p2, %r557, 0;
	@%p2 bra 	$L__BB0_119;
	// begin inline asm
	mov.u64 	%rd16, %clock64;
	// end inline asm
	cvt.u32.u64 	%r558, %rd16;
	xor.b32  	%r559, %r558, -1429050551;
	mul.lo.s32 	%r560, %r559, 1099087573;
	{ .reg .b32 tmp; mov.b64 {tmp, %r561}, %rd16; }
	xor.b32  	%r562, %r561, -136515619;
	mul.lo.s32 	%r563, %r562, -1703105765;
	add.s32 	%r564, %r560, %r563;
	add.s32 	%r3, %r564, 6615241;
	add.s32 	%r956, %r560, 123456789;
	st.local.v2.u32 	[%rd1], {%r3, %r956};
	xor.b32  	%r955, %r560, 362436069;
	add.s32 	%r565, %r563, 521288629;
	st.local.v2.u32 	[%rd1+8], {%r955, %r565};
	xor.b32  	%r566, %r563, 88675123;
	add.s32 	%r952, %r560, 5783321;
	st.local.v2.u32 	[%rd1+16], {%r566, %r952};
	setp.eq.s32 	%p3, %r1, 0;
	@%p3 bra 	$L__BB0_117;
	cvt.u64.u32 	%rd32, %r1;
	mov.b32 	%r939, 0;
$L__BB0_4:
	mov.u64 	%rd4, %rd32;
	and.b64  	%rd5, %rd4, 3;
	setp.eq.s64 	%p4, %rd5, 0;
	@%p4 bra 	$L__BB0_116;
	mul.wide.u32 	%rd17, %r939, 3200;
	mov.u64 	%rd18, precalc_xorwow_matrix;
	add.s64 	%rd6, %rd18, %rd17;
	mov.b32 	%r952, 0;
	mov.u32 	%r953, %r952;
	mov.u32 	%r954, %r952;
	mov.u32 	%r955, %r952;
	mov.u32 	%r956, %r952;
	mov.u32 	%r945, %r952;
$L__BB0_6:
	mul.wide.u32 	%rd19, %r945, 4;
	add.s64 	%rd20, %rd1, %rd19;
	ld.local.u32 	%r17, [%rd20+4];
	shl.b32 	%r18, %r945, 5;
	mov.b32 	%r951, 0;
$L__BB0_7:
	.pragma "nounroll";
	shr.u32 	%r570, %r17, %r951;
	and.b32  	%r571, %r570, 1;
	setp.eq.b32 	%p5, %r571, 1;
	not.pred 	%p6, %p5;
	add.s32 	%r572, %r18, %r951;
	mul.lo.s32 	%r573, %r572, 5;
	mul.wide.u32 	%rd21, %r573, 4;
	add.s64 	%rd7, %rd6, %rd21;
	@%p6 bra 	$L__BB0_9;
	ld.global.u32 	%r574, [%rd7];
	xor.b32  	%r956, %r956, %r574;
	ld.global.u32 	%r575, [%rd7+4];
	xor.b32  	%r955, %r955, %r575;
	ld.global.u32 	%r576, [%rd7+8];
	xor.b32  	%r954, %r954, %r576;
	ld.global.u32 	%r577, [%rd7+12];
	xor.b32  	%r953, %r953, %r577;
	ld.global.u32 	%r578, [%rd7+16];
	xor.b32  	%r952, %r952, %r578;
$L__BB0_9:
	and.b32  	%r580, %r570, 2;
	setp.eq.s32 	%p7, %r580, 0;
	@%p7 bra 	$L__BB0_11;
	ld.global.u32 	%r581, [%rd7+20];
	xor.b32  	%r956, %r956, %r581;
	ld.global.u32 	%r582, [%rd7+24];
	xor.b32  	%r955, %r955, %r582;
	ld.global.u32 	%r583, [%rd7+28];
	xor.b32  	%r954, %r954, %r583;
	ld.global.u32 	%r584, [%rd7+32];
	xor.b32  	%r953, %r953, %r584;
	ld.global.u32 	%r585, [%rd7+36];
	xor.b32  	%r952, %r952, %r585;
$L__BB0_11:
	and.b32  	%r587, %r570, 4;
	setp.eq.s32 	%p8, %r587, 0;
	@%p8 bra 	$L__BB0_13;
	ld.global.u32 	%r588, [%rd7+40];
	xor.b32  	%r956, %r956, %r588;
	ld.global.u32 	%r589, [%rd7+44];
	xor.b32  	%r955, %r955, %r589;
	ld.global.u32 	%r590, [%rd7+48];
	xor.b32  	%r954, %r954, %r590;
	ld.global.u32 	%r591, [%rd7+52];
	xor.b32  	%r953, %r953, %r591;
	ld.global.u32 	%r592, [%rd7+56];
	xor.b32  	%r952, %r952, %r592;
$L__BB0_13:
	and.b32  	%r594, %r570, 8;
	setp.eq.s32 	%p9, %r594, 0;
	@%p9 bra 	$L__BB0_15;
	ld.global.u32 	%r595, [%rd7+60];
	xor.b32  	%r956, %r956, %r595;
	ld.global.u32 	%r596, [%rd7+64];
	xor.b32  	%r955, %r955, %r596;
	ld.global.u32 	%r597, [%rd7+68];
	xor.b32  	%r954, %r954, %r597;
	ld.global.u32 	%r598, [%rd7+72];
	xor.b32  	%r953, %r953, %r598;
	ld.global.u32 	%r599, [%rd7+76];
	xor.b32  	%r952, %r952, %r599;
$L__BB0_15:
	and.b32  	%r601, %r570, 16;
	setp.eq.s32 	%p10, %r601, 0;
	@%p10 bra 	$L__BB0_17;
	ld.global.u32 	%r602, [%rd7+80];
	xor.b32  	%r956, %r956, %r602;
	ld.global.u32 	%r603, [%rd7+84];
	xor.b32  	%r955, %r955, %r603;
	ld.global.u32 	%r604, [%rd7+88];
	xor.b32  	%r954, %r954, %r604;
	ld.global.u32 	%r605, [%rd7+92];
	xor.b32  	%r953, %r953, %r605;
	ld.global.u32 	%r606, [%rd7+96];
	xor.b32  	%r952, %r952, %r606;
$L__BB0_17:
	and.b32  	%r608, %r570, 32;
	setp.eq.s32 	%p11, %r608, 0;
	@%p11 bra 	$L__BB0_19;
	ld.global.u32 	%r609, [%rd7+100];
	xor.b32  	%r956, %r956, %r609;
	ld.global.u32 	%r610, [%rd7+104];
	xor.b32  	%r955, %r955, %r610;
	ld.global.u32 	%r611, [%rd7+108];
	xor.b32  	%r954, %r954, %r611;
	ld.global.u32 	%r612, [%rd7+112];
	xor.b32  	%r953, %r953, %r612;
	ld.global.u32 	%r613, [%rd7+116];
	xor.b32  	%r952, %r952, %r613;
$L__BB0_19:
	and.b32  	%r615, %r570, 64;
	setp.eq.s32 	%p12, %r615, 0;
	@%p12 bra 	$L__BB0_21;
	ld.global.u32 	%r616, [%rd7+120];
	xor.b32  	%r956, %r956, %r616;
	ld.global.u32 	%r617, [%rd7+124];
	xor.b32  	%r955, %r955, %r617;
	ld.global.u32 	%r618, [%rd7+128];
	xor.b32  	%r954, %r954, %r618;
	ld.global.u32 	%r619, [%rd7+132];
	xor.b32  	%r953, %r953, %r619;
	ld.global.u32 	%r620, [%rd7+136];
	xor.b32  	%r952, %r952, %r620;
$L__BB0_21:
	and.b32  	%r622, %r570, 128;
	setp.eq.s32 	%p13, %r622, 0;
	@%p13 bra 	$L__BB0_23;
	ld.global.u32 	%r623, [%rd7+140];
	xor.b32  	%r956, %r956, %r623;
	ld.global.u32 	%r624, [%rd7+144];
	xor.b32  	%r955, %r955, %r624;
	ld.global.u32 	%r625, [%rd7+148];
	xor.b32  	%r954, %r954, %r625;
	ld.global.u32 	%r626, [%rd7+152];
	xor.b32  	%r953, %r953, %r626;
	ld.global.u32 	%r627, [%rd7+156];
	xor.b32  	%r952, %r952, %r627;
$L__BB0_23:
	and.b32  	%r629, %r570, 256;
	setp.eq.s32 	%p14, %r629, 0;
	@%p14 bra 	$L__BB0_25;
	ld.global.u32 	%r630, [%rd7+160];
	xor.b32  	%r956, %r956, %r630;
	ld.global.u32 	%r631, [%rd7+164];
	xor.b32  	%r955, %r955, %r631;
	ld.global.u32 	%r632, [%rd7+168];
	xor.b32  	%r954, %r954, %r632;
	ld.global.u32 	%r633, [%rd7+172];
	xor.b32  	%r953, %r953, %r633;
	ld.global.u32 	%r634, [%rd7+176];
	xor.b32  	%r952, %r952, %r634;
$L__BB0_25:
	and.b32  	%r636, %r570, 512;
	setp.eq.s32 	%p15, %r636, 0;
	@%p15 bra 	$L__BB0_27;
	ld.global.u32 	%r637, [%rd7+180];
	xor.b32  	%r956, %r956, %r637;
	ld.global.u32 	%r638, [%rd7+184];
	xor.b32  	%r955, %r955, %r638;
	ld.global.u32 	%r639, [%rd7+188];
	xor.b32  	%r954, %r954, %r639;
	ld.global.u32 	%r640, [%rd7+192];
	xor.b32  	%r953, %r953, %r640;
	ld.global.u32 	%r641, [%rd7+196];
	xor.b32  	%r952, %r952, %r641;
$L__BB0_27:
	and.b32  	%r643, %r570, 1024;
	setp.eq.s32 	%p16, %r643, 0;
	@%p16 bra 	$L__BB0_29;
	ld.global.u32 	%r644, [%rd7+200];
	xor.b32  	%r956, %r956, %r644;
	ld.global.u32 	%r645, [%rd7+204];
	xor.b32  	%r955, %r955, %r645;
	ld.global.u32 	%r646, [%rd7+208];
	xor.b32  	%r954, %r954, %r646;
	ld.global.u32 	%r647, [%rd7+212];
	xor.b32  	%r953, %r953, %r647;
	ld.global.u32 	%r648, [%rd7+216];
	xor.b32  	%r952, %r952, %r648;
$L__BB0_29:
	and.b32  	%r650, %r570, 2048;
	setp.eq.s32 	%p17, %r650, 0;
	@%p17 bra 	$L__BB0_31;
	ld.global.u32 	%r651, [%rd7+220];
	xor.b32  	%r956, %r956, %r651;
	ld.global.u32 	%r652, [%rd7+224];
	xor.b32  	%r955, %r955, %r652;
	ld.global.u32 	%r653, [%rd7+228];
	xor.b32  	%r954, %r954, %r653;
	ld.global.u32 	%r654, [%rd7+232];
	xor.b32  	%r953, %r953, %r654;
	ld.global.u32 	%r655, [%rd7+236];
	xor.b32  	%r952, %r952, %r655;
$L__BB0_31:
	and.b32  	%r657, %r570, 4096;
	setp.eq.s32 	%p18, %r657, 0;
	@%p18 bra 	$L__BB0_33;
	ld.global.u32 	%r658, [%rd7+240];
	xor.b32  	%r956, %r956, %r658;
	ld.global.u32 	%r659, [%rd7+244];
	xor.b32  	%r955, %r955, %r659;
	ld.global.u32 	%r660, [%rd7+248];
	xor.b32  	%r954, %r954, %r660;
	ld.global.u32 	%r661, [%rd7+252];
	xor.b32  	%r953, %r953, %r661;
	ld.global.u32 	%r662, [%rd7+256];
	xor.b32  	%r952, %r952, %r662;
$L__BB0_33:
	and.b32  	%r664, %r570, 8192;
	setp.eq.s32 	%p19, %r664, 0;
	@%p19 bra 	$L__BB0_35;
	ld.global.u32 	%r665, [%rd7+260];
	xor.b32  	%r956, %r956, %r665;
	ld.global.u32 	%r666, [%rd7+264];
	xor.b32  	%r955, %r955, %r666;
	ld.global.u32 	%r667, [%rd7+268];
	xor.b32  	%r954, %r954, %r667;
	ld.global.u32 	%r668, [%rd7+272];
	xor.b32  	%r953, %r953, %r668;
	ld.global.u32 	%r669, [%rd7+276];
	xor.b32  	%r952, %r952, %r669;
$L__BB0_35:
	and.b32  	%r671, %r570, 16384;
	setp.eq.s32 	%p20, %r671, 0;
	@%p20 bra 	$L__BB0_37;
	ld.global.u32 	%r672, [%rd7+280];
	xor.b32  	%r956, %r956, %r672;
	ld.global.u32 	%r673, [%rd7+284];
	xor.b32  	%r955, %r955, %r673;
	ld.global.u32 	%r674, [%rd7+288];
	xor.b32  	%r954, %r954, %r674;
	ld.global.u32 	%r675, [%rd7+292];
	xor.b32  	%r953, %r953, %r675;
	ld.global.u32 	%r676, [%rd7+296];
	xor.b32  	%r952, %r952, %r676;
$L__BB0_37:
	and.b32  	%r678, %r570, 32768;
	setp.eq.s32 	%p21, %r678, 0;
	@%p21 bra 	$L__BB0_39;
	ld.global.u32 	%r679, [%rd7+300];
	xor.b32  	%r956, %r956, %r679;
	ld.global.u32 	%r680, [%rd7+304];
	xor.b32  	%r955, %r955, %r680;
	ld.global.u32 	%r681, [%rd7+308];
	xor.b32  	%r954, %r954, %r681;
	ld.global.u32 	%r682, [%rd7+312];
	xor.b32  	%r953, %r953, %r682;
	ld.global.u32 	%r683, [%rd7+316];
	xor.b32  	%r952, %r952, %r683;
$L__BB0_39:
	add.s32 	%r951, %r951, 16;
	setp.ne.s32 	%p22, %r951, 32;
	@%p22 bra 	$L__BB0_7;
	mad.lo.s32 	%r684, %r945, -31, %r18;
	add.s32 	%r945, %r684, 1;
	setp.ne.s32 	%p23, %r945, 5;
	@%p23 bra 	$L__BB0_6;
	st.local.u32 	[%rd1+4], %r956;
	st.local.v2.u32 	[%rd1+8], {%r955, %r954};
	st.local.v2.u32 	[%rd1+16], {%r953, %r952};
	setp.eq.s64 	%p24, %rd5, 1;
	@%p24 bra 	$L__BB0_116;
	mov.b32 	%r952, 0;
	mov.u32 	%r1045, %r952;
	mov.u32 	%r1046, %r952;
	mov.u32 	%r955, %r952;
	mov.u32 	%r956, %r952;
	mov.u32 	%r1037, %r952;
$L__BB0_43:
	mul.wide.u32 	%rd22, %r1037, 4;
	add.s64 	%rd23, %rd1, %rd22;
	ld.local.u32 	%r193, [%rd23+4];
	shl.b32 	%r194, %r1037, 5;
	mov.b32 	%r1043, 0;
$L__BB0_44:
	.pragma "nounroll";
	shr.u32 	%r687, %r193, %r1043;
	and.b32  	%r688, %r687, 1;
	setp.eq.b32 	%p25, %r688, 1;
	not.pred 	%p26, %p25;
	add.s32 	%r689, %r194, %r1043;
	mul.lo.s32 	%r690, %r689, 5;
	mul.wide.u32 	%rd24, %r690, 4;
	add.s64 	%rd8, %rd6, %rd24;
	@%p26 bra 	$L__BB0_46;
	ld.global.u32 	%r691, [%rd8];
	xor.b32  	%r956, %r956, %r691;
	ld.global.u32 	%r692, [%rd8+4];
	xor.b32  	%r955, %r955, %r692;
	ld.global.u32 	%r693, [%rd8+8];
	xor.b32  	%r1046, %r1046, %r693;
	ld.global.u32 	%r694, [%rd8+12];
	xor.b32  	%r1045, %r1045, %r694;
	ld.global.u32 	%r695, [%rd8+16];
	xor.b32  	%r952, %r952, %r695;
$L__BB0_46:
	and.b32  	%r697, %r687, 2;
	setp.eq.s32 	%p27, %r697, 0;
	@%p27 bra 	$L__BB0_48;
	ld.global.u32 	%r698, [%rd8+20];
	xor.b32  	%r956, %r956, %r698;
	ld.global.u32 	%r699, [%rd8+24];
	xor.b32  	%r955, %r955, %r699;
	ld.global.u32 	%r700, [%rd8+28];
	xor.b32  	%r1046, %r1046, %r700;
	ld.global.u32 	%r701, [%rd8+32];
	xor.b32  	%r1045, %r1045, %r701;
	ld.global.u32 	%r702, [%rd8+36];
	xor.b32  	%r952, %r952, %r702;
$L__BB0_48:
	and.b32  	%r704, %r687, 4;
	setp.eq.s32 	%p28, %r704, 0;
	@%p28 bra 	$L__BB0_50;
	ld.global.u32 	%r705, [%rd8+40];
	xor.b32  	%r956, %r956, %r705;
	ld.global.u32 	%r706, [%rd8+44];
	xor.b32  	%r955, %r955, %r706;
	ld.global.u32 	%r707, [%rd8+48];
	xor.b32  	%r1046, %r1046, %r707;
	ld.global.u32 	%r708, [%rd8+52];
	xor.b32  	%r1045, %r1045, %r708;
	ld.global.u32 	%r709, [%rd8+56];
	xor.b32  	%r952, %r952, %r709;
$L__BB0_50:
	and.b32  	%r711, %r687, 8;
	setp.eq.s32 	%p29, %r711, 0;
	@%p29 bra 	$L__BB0_52;
	ld.global.u32 	%r712, [%rd8+60];
	xor.b32  	%r956, %r956, %r712;
	ld.global.u32 	%r713, [%rd8+64];
	xor.b32  	%r955, %r955, %r713;
	ld.global.u32 	%r714, [%rd8+68];
	xor.b32  	%r1046, %r1046, %r714;
	ld.global.u32 	%r715, [%rd8+72];
	xor.b32  	%r1045, %r1045, %r715;
	ld.global.u32 	%r716, [%rd8+76];
	xor.b32  	%r952, %r952, %r716;
$L__BB0_52:
	and.b32  	%r718, %r687, 16;
	setp.eq.s32 	%p30, %r718, 0;
	@%p30 bra 	$L__BB0_54;
	ld.global.u32 	%r719, [%rd8+80];
	xor.b32  	%r956, %r956, %r719;
	ld.global.u32 	%r720, [%rd8+84];
	xor.b32  	%r955, %r955, %r720;
	ld.global.u32 	%r721, [%rd8+88];
	xor.b32  	%r1046, %r1046, %r721;
	ld.global.u32 	%r722, [%rd8+92];
	xor.b32  	%r1045, %r1045, %r722;
	ld.global.u32 	%r723, [%rd8+96];
	xor.b32  	%r952, %r952, %r723;
$L__BB0_54:
	and.b32  	%r725, %r687, 32;
	setp.eq.s32 	%p31, %r725, 0;
	@%p31 bra 	$L__BB0_56;
	ld.global.u32 	%r726, [%rd8+100];
	xor.b32  	%r956, %r956, %r726;
	ld.global.u32 	%r727, [%rd8+104];
	xor.b32  	%r955, %r955, %r727;
	ld.global.u32 	%r728, [%rd8+108];
	xor.b32  	%r1046, %r1046, %r728;
	ld.global.u32 	%r729, [%rd8+112];
	xor.b32  	%r1045, %r1045, %r729;
	ld.global.u32 	%r730, [%rd8+116];
	xor.b32  	%r952, %r952, %r730;
$L__BB0_56:
	and.b32  	%r732, %r687, 64;
	setp.eq.s32 	%p32, %r732, 0;
	@%p32 bra 	$L__BB0_58;
	ld.global.u32 	%r733, [%rd8+120];
	xor.b32  	%r956, %r956, %r733;
	ld.global.u32 	%r734, [%rd8+124];
	xor.b32  	%r955, %r955, %r734;
	ld.global.u32 	%r735, [%rd8+128];
	xor.b32  	%r1046, %r1046, %r735;
	ld.global.u32 	%r736, [%rd8+132];
	xor.b32  	%r1045, %r1045, %r736;
	ld.global.u32 	%r737, [%rd8+136];
	xor.b32  	%r952, %r952, %r737;
$L__BB0_58:
	and.b32  	%r739, %r687, 128;
	setp.eq.s32 	%p33, %r739, 0;
	@%p33 bra 	$L__BB0_60;
	ld.global.u32 	%r740, [%rd8+140];
	xor.b32  	%r956, %r956, %r740;
	ld.global.u32 	%r741, [%rd8+144];
	xor.b32  	%r955, %r955, %r741;
	ld.global.u32 	%r742, [%rd8+148];
	xor.b32  	%r1046, %r1046, %r742;
	ld.global.u32 	%r743, [%rd8+152];
	xor.b32  	%r1045, %r1045, %r743;
	ld.global.u32 	%r744, [%rd8+156];
	xor.b32  	%r952, %r952, %r744;
$L__BB0_60:
	and.b32  	%r746, %r687, 256;
	setp.eq.s32 	%p34, %r746, 0;
	@%p34 bra 	$L__BB0_62;
	ld.global.u32 	%r747, [%rd8+160];
	xor.b32  	%r956, %r956, %r747;
	ld.global.u32 	%r748, [%rd8+164];
	xor.b32  	%r955, %r955, %r748;
	ld.global.u32 	%r749, [%rd8+168];
	xor.b32  	%r1046, %r1046, %r749;
	ld.global.u32 	%r750, [%rd8+172];
	xor.b32  	%r1045, %r1045, %r750;
	ld.global.u32 	%r751, [%rd8+176];
	xor.b32  	%r952, %r952, %r751;
$L__BB0_62:
	and.b32  	%r753, %r687, 512;
	setp.eq.s32 	%p35, %r753, 0;
	@%p35 bra 	$L__BB0_64;
	ld.global.u32 	%r754, [%rd8+180];
	xor.b32  	%r956, %r956, %r754;
	ld.global.u32 	%r755, [%rd8+184];
	xor.b32  	%r955, %r955, %r755;
	ld.global.u32 	%r756, [%rd8+188];
	xor.b32  	%r1046, %r1046, %r756;
	ld.global.u32 	%r757, [%rd8+192];
	xor.b32  	%r1045, %r1045, %r757;
	ld.global.u32 	%r758, [%rd8+196];
	xor.b32  	%r952, %r952, %r758;
$L__BB0_64:
	and.b32  	%r760, %r687, 1024;
	setp.eq.s32 	%p36, %r760, 0;
	@%p36 bra 	$L__BB0_66;
	ld.global.u32 	%r761, [%rd8+200];
	xor.b32  	%r956, %r956, %r761;
	ld.global.u32 	%r762, [%rd8+204];
	xor.b32  	%r955, %r955, %r762;
	ld.global.u32 	%r763, [%rd8+208];
	xor.b32  	%r1046, %r1046, %r763;
	ld.global.u32 	%r764, [%rd8+212];
	xor.b32  	%r1045, %r1045, %r764;
	ld.global.u32 	%r765, [%rd8+216];
	xor.b32  	%r952, %r952, %r765;
$L__BB0_66:
	and.b32  	%r767, %r687, 2048;
	setp.eq.s32 	%p37, %r767, 0;
	@%p37 bra 	$L__BB0_68;
	ld.global.u32 	%r768, [%rd8+220];
	xor.b32  	%r956, %r956, %r768;
	ld.global.u32 	%r769, [%rd8+224];
	xor.b32  	%r955, %r955, %r769;
	ld.global.u32 	%r770, [%rd8+228];
	xor.b32  	%r1046, %r1046, %r770;
	ld.global.u32 	%r771, [%rd8+232];
	xor.b32  	%r1045, %r1045, %r771;
	ld.global.u32 	%r772, [%rd8+236];
	xor.b32  	%r952, %r952, %r772;
$L__BB0_68:
	and.b32  	%r774, %r687, 4096;
	setp.eq.s32 	%p38, %r774, 0;
	@%p38 bra 	$L__BB0_70;
	ld.global.u32 	%r775, [%rd8+240];
	xor.b32  	%r956, %r956, %r775;
	ld.global.u32 	%r776, [%rd8+244];
	xor.b32  	%r955, %r955, %r776;
	ld.global.u32 	%r777, [%rd8+248];
	xor.b32  	%r1046, %r1046, %r777;
	ld.global.u32 	%r778, [%rd8+252];
	xor.b32  	%r1045, %r1045, %r778;
	ld.global.u32 	%r779, [%rd8+256];
	xor.b32  	%r952, %r952, %r779;
$L__BB0_70:
	and.b32  	%r781, %r687, 8192;
	setp.eq.s32 	%p39, %r781, 0;
	@%p39 bra 	$L__BB0_72;
	ld.global.u32 	%r782, [%rd8+260];
	xor.b32  	%r956, %r956, %r782;
	ld.global.u32 	%r783, [%rd8+264];
	xor.b32  	%r955, %r955, %r783;
	ld.global.u32 	%r784, [%rd8+268];
	xor.b32  	%r1046, %r1046, %r784;
	ld.global.u32 	%r785, [%rd8+272];
	xor.b32  	%r1045, %r1045, %r785;
	ld.global.u32 	%r786, [%rd8+276];
	xor.b32  	%r952, %r952, %r786;
$L__BB0_72:
	and.b32  	%r788, %r687, 16384;
	setp.eq.s32 	%p40, %r788, 0;
	@%p40 bra 	$L__BB0_74;
	ld.global.u32 	%r789, [%rd8+280];
	xor.b32  	%r956, %r956, %r789;
	ld.global.u32 	%r790, [%rd8+284];
	xor.b32  	%r955, %r955, %r790;
	ld.global.u32 	%r791, [%rd8+288];
	xor.b32  	%r1046, %r1046, %r791;
	ld.global.u32 	%r792, [%rd8+292];
	xor.b32  	%r1045, %r1045, %r792;
	ld.global.u32 	%r793, [%rd8+296];
	xor.b32  	%r952, %r952, %r793;
$L__BB0_74:
	and.b32  	%r795, %r687, 32768;
	setp.eq.s32 	%p41, %r795, 0;
	@%p41 bra 	$L__BB0_76;
	ld.global.u32 	%r796, [%rd8+300];
	xor.b32  	%r956, %r956, %r796;
	ld.global.u32 	%r797, [%rd8+304];
	xor.b32  	%r955, %r955, %r797;
	ld.global.u32 	%r798, [%rd8+308];
	xor.b32  	%r1046, %r1046, %r798;
	ld.global.u32 	%r799, [%rd8+312];
	xor.b32  	%r1045, %r1045, %r799;
	ld.global.u32 	%r800, [%rd8+316];
	xor.b32  	%r952, %r952, %r800;
$L__BB0_76:
	add.s32 	%r1043, %r1043, 16;
	setp.ne.s32 	%p42, %r1043, 32;
	@%p42 bra 	$L__BB0_44;
	mad.lo.s32 	%r801, %r1037, -31, %r194;
	add.s32 	%r1037, %r801, 1;
	setp.ne.s32 	%p43, %r1037, 5;
	@%p43 bra 	$L__BB0_43;
	st.local.u32 	[%rd1+4], %r956;
	st.local.v2.u32 	[%rd1+8], {%r955, %r1046};
	st.local.v2.u32 	[%rd1+16], {%r1045, %r952};
	setp.ne.s64 	%p44, %rd5, 3;
	@%p44 bra 	$L__BB0_116;
	mov.b32 	%r952, 0;
	mov.u32 	%r1137, %r952;
	mov.u32 	%r1138, %r952;
	mov.u32 	%r955, %r952;
	mov.u32 	%r956, %r952;
	mov.u32 	%r1129, %r952;
$L__BB0_80:
	mul.wide.u32 	%rd25, %r1129, 4;
	add.s64 	%rd26, %rd1, %rd25;
	ld.local.u32 	%r369, [%rd26+4];
	shl.b32 	%r370, %r1129, 5;
	mov.b32 	%r1135, 0;
$L__BB0_81:
	.pragma "nounroll";
	shr.u32 	%r804, %r369, %r1135;
	and.b32  	%r805, %r804, 1;
	setp.eq.b32 	%p45, %r805, 1;
	not.pred 	%p46, %p45;
	add.s32 	%r806, %r370, %r1135;
	mul.lo.s32 	%r807, %r806, 5;
	mul.wide.u32 	%rd27, %r807, 4;
	add.s64 	%rd9, %rd6, %rd27;
	@%p46 bra 	$L__BB0_83;
	ld.global.u32 	%r808, [%rd9];
	xor.b32  	%r956, %r956, %r808;
	ld.global.u32 	%r809, [%rd9+4];
	xor.b32  	%r955, %r955, %r809;
	ld.global.u32 	%r810, [%rd9+8];
	xor.b32  	%r1138, %r1138, %r810;
	ld.global.u32 	%r811, [%rd9+12];
	xor.b32  	%r1137, %r1137, %r811;
	ld.global.u32 	%r812, [%rd9+16];
	xor.b32  	%r952, %r952, %r812;
$L__BB0_83:
	and.b32  	%r814, %r804, 2;
	setp.eq.s32 	%p47, %r814, 0;
	@%p47 bra 	$L__BB0_85;
	ld.global.u32 	%r815, [%rd9+20];
	xor.b32  	%r956, %r956, %r815;
	ld.global.u32 	%r816, [%rd9+24];
	xor.b32  	%r955, %r955, %r816;
	ld.global.u32 	%r817, [%rd9+28];
	xor.b32  	%r1138, %r1138, %r817;
	ld.global.u32 	%r818, [%rd9+32];
	xor.b32  	%r1137, %r1137, %r818;
	ld.global.u32 	%r819, [%rd9+36];
	xor.b32  	%r952, %r952, %r819;
$L__BB0_85:
	and.b32  	%r821, %r804, 4;
	setp.eq.s32 	%p48, %r821, 0;
	@%p48 bra 	$L__BB0_87;
	ld.global.u32 	%r822, [%rd9+40];
	xor.b32  	%r956, %r956, %r822;
	ld.global.u32 	%r823, [%rd9+44];
	xor.b32  	%r955, %r955, %r823;
	ld.global.u32 	%r824, [%rd9+48];
	xor.b32  	%r1138, %r1138, %r824;
	ld.global.u32 	%r825, [%rd9+52];
	xor.b32  	%r1137, %r1137, %r825;
	ld.global.u32 	%r826, [%rd9+56];
	xor.b32  	%r952, %r952, %r826;
$L__BB0_87:
	and.b32  	%r828, %r804, 8;
	setp.eq.s32 	%p49, %r828, 0;
	@%p49 bra 	$L__BB0_89;
	ld.global.u32 	%r829, [%rd9+60];
	xor.b32  	%r956, %r956, %r829;
	ld.global.u32 	%r830, [%rd9+64];
	xor.b32  	%r955, %r955, %r830;
	ld.global.u32 	%r831, [%rd9+68];
	xor.b32  	%r1138, %r1138, %r831;
	ld.global.u32 	%r832, [%rd9+72];
	xor.b32  	%r1137, %r1137, %r832;
	ld.global.u32 	%r833, [%rd9+76];
	xor.b32  	%r952, %r952, %r833;
$L__BB0_89:
	and.b32  	%r835, %r804, 16;
	setp.eq.s32 	%p50, %r835, 0;
	@%p50 bra 	$L__BB0_91;
	ld.global.u32 	%r836, [%rd9+80];
	xor.b32  	%r956, %r956, %r836;
	ld.global.u32 	%r837, [%rd9+84];
	xor.b32  	%r955, %r955, %r837;
	ld.global.u32 	%r838, [%rd9+88];
	xor.b32  	%r1138, %r1138, %r838;
	ld.global.u32 	%r839, [%rd9+92];
	xor.b32  	%r1137, %r1137, %r839;
	ld.global.u32 	%r840, [%rd9+96];
	xor.b32  	%r952, %r952, %r840;
$L__BB0_91:
	and.b32  	%r842, %r804, 32;
	setp.eq.s32 	%p51, %r842, 0;
	@%p51 bra 	$L__BB0_93;
	ld.global.u32 	%r843, [%rd9+100];
	xor.b32  	%r956, %r956, %r843;
	ld.global.u32 	%r844, [%rd9+104];
	xor.b32  	%r955, %r955, %r844;
	ld.global.u32 	%r845, [%rd9+108];
	xor.b32  	%r1138, %r1138, %r845;
	ld.global.u32 	%r846, [%rd9+112];
	xor.b32  	%r1137, %r1137, %r846;
	ld.global.u32 	%r847, [%rd9+116];
	xor.b32  	%r952, %r952, %r847;
$L__BB0_93:
	and.b32  	%r849, %r804, 64;
	setp.eq.s32 	%p52, %r849, 0;
	@%p52 bra 	$L__BB0_95;
	ld.global.u32 	%r850, [%rd9+120];
	xor.b32  	%r956, %r956, %r850;
	ld.global.u32 	%r851, [%rd9+124];
	xor.b32  	%r955, %r955, %r851;
	ld.global.u32 	%r852, [%rd9+128];
	xor.b32  	%r1138, %r1138, %r852;
	ld.global.u32 	%r853, [%rd9+132];
	xor.b32  	%r1137, %r1137, %r853;
	ld.global.u32 	%r854, [%rd9+136];
	xor.b32  	%r952, %r952, %r854;
$L__BB0_95:
	and.b32  	%r856, %r804, 128;
	setp.eq.s32 	%p53, %r856, 0;
	@%p53 bra 	$L__BB0_97;
	ld.global.u32 	%r857, [%rd9+140];
	xor.b32  	%r956, %r956, %r857;
	ld.global.u32 	%r858, [%rd9+144];
	xor.b32  	%r955, %r955, %r858;
	ld.global.u32 	%r859, [%rd9+148];
	xor.b32  	%r1138, %r1138, %r859;
	ld.global.u32 	%r860, [%rd9+152];
	xor.b32  	%r1137, %r1137, %r860;
	ld.global.u32 	%r861, [%rd9+156];
	xor.b32  	%r952, %r952, %r861;
$L__BB0_97:
	and.b32  	%r863, %r804, 256;
	setp.eq.s32 	%p54, %r863, 0;
	@%p54 bra 	$L__BB0_99;
	ld.global.u32 	%r864, [%rd9+160];
	xor.b32  	%r956, %r956, %r864;
	ld.global.u32 	%r865, [%rd9+164];
	xor.b32  	%r955, %r955, %r865;
	ld.global.u32 	%r866, [%rd9+168];
	xor.b32  	%r1138, %r1138, %r866;
	ld.global.u32 	%r867, [%rd9+172];
	xor.b32  	%r1137, %r1137, %r867;
	ld.global.u32 	%r868, [%rd9+176];
	xor.b32  	%r952, %r952, %r868;
$L__BB0_99:
	and.b32  	%r870, %r804, 512;
	setp.eq.s32 	%p55, %r870, 0;
	@%p55 bra 	$L__BB0_101;
	ld.global.u32 	%r871, [%rd9+180];
	xor.b32  	%r956, %r956, %r871;
	ld.global.u32 	%r872, [%rd9+184];
	xor.b32  	%r955, %r955, %r872;
	ld.global.u32 	%r873, [%rd9+188];
	xor.b32  	%r1138, %r1138, %r873;
	ld.global.u32 	%r874, [%rd9+192];
	xor.b32  	%r1137, %r1137, %r874;
	ld.global.u32 	%r875, [%rd9+196];
	xor.b32  	%r952, %r952, %r875;
$L__BB0_101:
	and.b32  	%r877, %r804, 1024;
	setp.eq.s32 	%p56, %r877, 0;
	@%p56 bra 	$L__BB0_103;
	ld.global.u32 	%r878, [%rd9+200];
	xor.b32  	%r956, %r956, %r878;
	ld.global.u32 	%r879, [%rd9+204];
	xor.b32  	%r955, %r955, %r879;
	ld.global.u32 	%r880, [%rd9+208];
	xor.b32  	%r1138, %r1138, %r880;
	ld.global.u32 	%r881, [%rd9+212];
	xor.b32  	%r1137, %r1137, %r881;
	ld.global.u32 	%r882, [%rd9+216];
	xor.b32  	%r952, %r952, %r882;
$L__BB0_103:
	and.b32  	%r884, %r804, 2048;
	setp.eq.s32 	%p57, %r884, 0;
	@%p57 bra 	$L__BB0_105;
	ld.global.u32 	%r885, [%rd9+220];
	xor.b32  	%r956, %r956, %r885;
	ld.global.u32 	%r886, [%rd9+224];
	xor.b32  	%r955, %r955, %r886;
	ld.global.u32 	%r887, [%rd9+228];
	xor.b32  	%r1138, %r1138, %r887;
	ld.global.u32 	%r888, [%rd9+232];
	xor.b32  	%r1137, %r1137, %r888;
	ld.global.u32 	%r889, [%rd9+236];
	xor.b32  	%r952, %r952, %r889;
$L__BB0_105:
	and.b32  	%r891, %r804, 4096;
	setp.eq.s32 	%p58, %r891, 0;
	@%p58 bra 	$L__BB0_107;
	ld.global.u32 	%r892, [%rd9+240];
	xor.b32  	%r956, %r956, %r892;
	ld.global.u32 	%r893, [%rd9+244];
	xor.b32  	%r955, %r955, %r893;
	ld.global.u32 	%r894, [%rd9+248];
	xor.b32  	%r1138, %r1138, %r894;
	ld.global.u32 	%r895, [%rd9+252];
	xor.b32  	%r1137, %r1137, %r895;
	ld.global.u32 	%r896, [%rd9+256];
	xor.b32  	%r952, %r952, %r896;
$L__BB0_107:
	and.b32  	%r898, %r804, 8192;
	setp.eq.s32 	%p59, %r898, 0;
	@%p59 bra 	$L__BB0_109;
	ld.global.u32 	%r899, [%rd9+260];
	xor.b32  	%r956, %r956, %r899;
	ld.global.u32 	%r900, [%rd9+264];
	xor.b32  	%r955, %r955, %r900;
	ld.global.u32 	%r901, [%rd9+268];
	xor.b32  	%r1138, %r1138, %r901;
	ld.global.u32 	%r902, [%rd9+272];
	xor.b32  	%r1137, %r1137, %r902;
	ld.global.u32 	%r903, [%rd9+276];
	xor.b32  	%r952, %r952, %r903;
$L__BB0_109:
	and.b32  	%r905, %r804, 16384;
	setp.eq.s32 	%p60, %r905, 0;
	@%p60 bra 	$L__BB0_111;
	ld.global.u32 	%r906, [%rd9+280];
	xor.b32  	%r956, %r956, %r906;
	ld.global.u32 	%r907, [%rd9+284];
	xor.b32  	%r955, %r955, %r907;
	ld.global.u32 	%r908, [%rd9+288];
	xor.b32  	%r1138, %r1138, %r908;
	ld.global.u32 	%r909, [%rd9+292];
	xor.b32  	%r1137, %r1137, %r909;
	ld.global.u32 	%r910, [%rd9+296];
	xor.b32  	%r952, %r952, %r910;
$L__BB0_111:
	and.b32  	%r912, %r804, 32768;
	setp.eq.s32 	%p61, %r912, 0;
	@%p61 bra 	$L__BB0_113;
	ld.global.u32 	%r913, [%rd9+300];
	xor.b32  	%r956, %r956, %r913;
	ld.global.u32 	%r914, [%rd9+304];
	xor.b32  	%r955, %r955, %r914;
	ld.global.u32 	%r915, [%rd9+308];
	xor.b32  	%r1138, %r1138, %r915;
	ld.global.u32 	%r916, [%rd9+312];
	xor.b32  	%r1137, %r1137, %r916;
	ld.global.u32 	%r917, [%rd9+316];
	xor.b32  	%r952, %r952, %r917;
$L__BB0_113:
	add.s32 	%r1135, %r1135, 16;
	setp.ne.s32 	%p62, %r1135, 32;
	@%p62 bra 	$L__BB0_81;
	mad.lo.s32 	%r918, %r1129, -31, %r370;
	add.s32 	%r1129, %r918, 1;
	setp.ne.s32 	%p63, %r1129, 5;
	@%p63 bra 	$L__BB0_80;
	st.local.u32 	[%rd1+4], %r956;
	st.local.v2.u32 	[%rd1+8], {%r955, %r1138};
	st.local.v2.u32 	[%rd1+16], {%r1137, %r952};
$L__BB0_116:
	shr.u64 	%rd32, %rd4, 2;
	add.s32 	%r939, %r939, 1;
	setp.gt.u64 	%p64, %rd4, 3;
	@%p64 bra 	$L__BB0_4;
$L__BB0_117:
	shr.u32 	%r919, %r956, 2;
	xor.b32  	%r920, %r919, %r956;
	shl.b32 	%r921, %r952, 4;
	shl.b32 	%r922, %r920, 1;
	xor.b32  	%r923, %r922, %r921;
	xor.b32  	%r924, %r923, %r920;
	xor.b32  	%r546, %r924, %r952;
	add.s32 	%r925, %r3, %r546;
	add.s32 	%r926, %r925, 362437;
	cvt.rn.f32.u32 	%f4, %r926;
	fma.rn.f32 	%f5, %f4, 0f2F800000, 0f2F000000;
	setp.leu.f32 	%p65, %f5, %f3;
	@%p65 bra 	$L__BB0_119;
	ld.param.u64 	%rd31, [_Z20add_objects_to_worldPfPiiifff_param_0];
	shr.u32 	%r927, %r955, 2;
	xor.b32  	%r928, %r927, %r955;
	shl.b32 	%r929, %r546, 4;
	shl.b32 	%r930, %r928, 1;
	xor.b32  	%r931, %r930, %r929;
	xor.b32  	%r932, %r931, %r928;
	xor.b32  	%r933, %r932, %r546;
	add.s32 	%r934, %r3, %r933;
	add.s32 	%r935, %r934, 724874;
	cvt.rn.f32.u32 	%f6, %r935;
	fma.rn.f32 	%f7, %f6, 0f2F800000, 0f2F000000;
	sub.f32 	%f8, %f2, %f1;
	fma.rn.f32 	%f9, %f8, %f7, %f1;
	st.global.u32 	[%rd2], %r547;
	cvta.to.global.u64 	%rd28, %rd31;
	mul.wide.s32 	%rd29, %r2, 4;
	add.s64 	%rd30, %rd28, %rd29;
	st.global.f32 	[%rd30], %f9;
$L__BB0_119:
	ret;

}
	// .globl	_Z15place_creaturesPfPiii
.visible .entry _Z15place_creaturesPfPiii(
	.param .u64 .ptr .align 1 _Z15place_creaturesPfPiii_param_0,
	.param .u64 .ptr .align 1 _Z15place_creaturesPfPiii_param_1,
	.param .u32 _Z15place_creaturesPfPiii_param_2,
	.param .u32 _Z15place_creaturesPfPiii_param_3
)
{
	.local .align 8 .b8 	__local_depot1[48];
	.reg .b64 	%SP;
	.reg .b64 	%SPL;
	.reg .pred 	%p<65>;
	.reg .b32 	%r<1244>;
	.reg .b64 	%rd<32>;

	mov.u64 	%SPL, __local_depot1;
	ld.param.u64 	%rd11, [_Z15place_creaturesPfPiii_param_0];
	ld.param.u64 	%rd12, [_Z15place_creaturesPfPiii_param_1];
	ld.param.u32 	%r563, [_Z15place_creaturesPfPiii_param_2];
	ld.param.u32 	%r564, [_Z15place_creaturesPfPiii_param_3];
	mov.u32 	%r565, %ctaid.x;
	mov.u32 	%r566, %ntid.x;
	mov.u32 	%r567, %tid.x;
	mad.lo.s32 	%r1, %r565, %r566, %r567;
	setp.gt.s32 	%p1, %r1, %r564;
	@%p1 bra 	$L__BB1_119;
	add.u64 	%rd1, %SPL, 0;
	// begin inline asm
	mov.u64 	%rd13, %clock64;
	// end inline asm
	cvt.u32.u64 	%r568, %rd13;
	xor.b32  	%r569, %r568, -1429050551;
	mul.lo.s32 	%r570, %r569, 1099087573;
	{ .reg .b32 tmp; mov.b64 {tmp, %r571}, %rd13; }
	xor.b32  	%r572, %r571, -136515619;
	mul.lo.s32 	%r573, %r572, -1703105765;
	add.s32 	%r574, %r570, %r573;
	add.s32 	%r1238, %r574, 6615241;
	add.s32 	%r968, %r570, 123456789;
	st.local.v2.u32 	[%rd1], {%r1238, %r968};
	xor.b32  	%r967, %r570, 362436069;
	add.s32 	%r966, %r573, 521288629;
	st.local.v2.u32 	[%rd1+8], {%r967, %r966};
	xor.b32  	%r965, %r573, 88675123;
	add.s32 	%r964, %r570, 5783321;
	st.local.v2.u32 	[%rd1+16], {%r965, %r964};
	setp.eq.s32 	%p2, %r1, 0;
	@%p2 bra 	$L__BB1_116;
	cvt.s64.s32 	%rd31, %r1;
	mov.b32 	%r951, 0;
$L__BB1_3:
	mov.u64 	%rd3, %rd31;
	and.b64  	%rd4, %rd3, 3;
	setp.eq.s64 	%p3, %rd4, 0;
	@%p3 bra 	$L__BB1_115;
	mul.wide.u32 	%rd15, %r951, 3200;
	mov.u64 	%rd16, precalc_xorwow_matrix;
	add.s64 	%rd5, %rd16, %rd15;
	mov.b32 	%r964, 0;
	mov.u32 	%r965, %r964;
	mov.u32 	%r966, %r964;
	mov.u32 	%r967, %r964;
	mov.u32 	%r968, %r964;
	mov.u32 	%r957, %r964;
$L__BB1_5:
	mul.wide.u32 	%rd17, %r957, 4;
	add.s64 	%rd18, %rd1, %rd17;
	ld.local.u32 	%r20, [%rd18+4];
	shl.b32 	%r21, %r957, 5;
	mov.b32 	%r963, 0;
$L__BB1_6:
	.pragma "nounroll";
	shr.u32 	%r578, %r20, %r963;
	and.b32  	%r579, %r578, 1;
	setp.eq.b32 	%p4, %r579, 1;
	not.pred 	%p5, %p4;
	add.s32 	%r580, %r21, %r963;
	mul.lo.s32 	%r581, %r580, 5;
	mul.wide.u32 	%rd19, %r581, 4;
	add.s64 	%rd6, %rd5, %rd19;
	@%p5 bra 	$L__BB1_8;
	ld.global.u32 	%r582, [%rd6];
	xor.b32  	%r968, %r968, %r582;
	ld.global.u32 	%r583, [%rd6+4];
	xor.b32  	%r967, %r967, %r583;
	ld.global.u32 	%r584, [%rd6+8];
	xor.b32  	%r966, %r966, %r584;
	ld.global.u32 	%r585, [%rd6+12];
	xor.b32  	%r965, %r965, %r585;
	ld.global.u32 	%r586, [%rd6+16];
	xor.b32  	%r964, %r964, %r586;
$L__BB1_8:
	and.b32  	%r588, %r578, 2;
	setp.eq.s32 	%p6, %r588, 0;
	@%p6 bra 	$L__BB1_10;
	ld.global.u32 	%r589, [%rd6+20];
	xor.b32  	%r968, %r968, %r589;
	ld.global.u32 	%r590, [%rd6+24];
	xor.b32  	%r967, %r967, %r590;
	ld.global.u32 	%r591, [%rd6+28];
	xor.b32  	%r966, %r966, %r591;
	ld.global.u32 	%r592, [%rd6+32];
	xor.b32  	%r965, %r965, %r592;
	ld.global.u32 	%r593, [%rd6+36];
	xor.b32  	%r964, %r964, %r593;
$L__BB1_10:
	and.b32  	%r595, %r578, 4;
	setp.eq.s32 	%p7, %r595, 0;
	@%p7 bra 	$L__BB1_12;
	ld.global.u32 	%r596, [%rd6+40];
	xor.b32  	%r968, %r968, %r596;
	ld.global.u32 	%r597, [%rd6+44];
	xor.b32  	%r967, %r967, %r597;
	ld.global.u32 	%r598, [%rd6+48];
	xor.b32  	%r966, %r966, %r598;
	ld.global.u32 	%r599, [%rd6+52];
	xor.b32  	%r965, %r965, %r599;
	ld.global.u32 	%r600, [%rd6+56];
	xor.b32  	%r964, %r964, %r600;
$L__BB1_12:
	and.b32  	%r602, %r578, 8;
	setp.eq.s32 	%p8, %r602, 0;
	@%p8 bra 	$L__BB1_14;
	ld.global.u32 	%r603, [%rd6+60];
	xor.b32  	%r968, %r968, %r603;
	ld.global.u32 	%r604, [%rd6+64];
	xor.b32  	%r967, %r967, %r604;
	ld.global.u32 	%r605, [%rd6+68];
	xor.b32  	%r966, %r966, %r605;
	ld.global.u32 	%r606, [%rd6+72];
	xor.b32  	%r965, %r965, %r606;
	ld.global.u32 	%r607, [%rd6+76];
	xor.b32  	%r964, %r964, %r607;
$L__BB1_14:
	and.b32  	%r609, %r578, 16;
	setp.eq.s32 	%p9, %r609, 0;
	@%p9 bra 	$L__BB1_16;
	ld.global.u32 	%r610, [%rd6+80];
	xor.b32  	%r968, %r968, %r610;
	ld.global.u32 	%r611, [%rd6+84];
	xor.b32  	%r967, %r967, %r611;
	ld.global.u32 	%r612, [%rd6+88];
	xor.b32  	%r966, %r966, %r612;
	ld.global.u32 	%r613, [%rd6+92];
	xor.b32  	%r965, %r965, %r613;
	ld.global.u32 	%r614, [%rd6+96];
	xor.b32  	%r964, %r964, %r614;
$L__BB1_16:
	and.b32  	%r616, %r578, 32;
	setp.eq.s32 	%p10, %r616, 0;
	@%p10 bra 	$L__BB1_18;
	ld.global.u32 	%r617, [%rd6+100];
	xor.b32  	%r968, %r968, %r617;
	ld.global.u32 	%r618, [%rd6+104];
	xor.b32  	%r967, %r967, %r618;
	ld.global.u32 	%r619, [%rd6+108];
	xor.b32  	%r966, %r966, %r619;
	ld.global.u32 	%r620, [%rd6+112];
	xor.b32  	%r965, %r965, %r620;
	ld.global.u32 	%r621, [%rd6+116];
	xor.b32  	%r964, %r964, %r621;
$L__BB1_18:
	and.b32  	%r623, %r578, 64;
	setp.eq.s32 	%p11, %r623, 0;
	@%p11 bra 	$L__BB1_20;
	ld.global.u32 	%r624, [%rd6+120];
	xor.b32  	%r968, %r968, %r624;
	ld.global.u32 	%r625, [%rd6+124];
	xor.b32  	%r967, %r967, %r625;
	ld.global.u32 	%r626, [%rd6+128];
	xor.b32  	%r966, %r966, %r626;
	ld.global.u32 	%r627, [%rd6+132];
	xor.b32  	%r965, %r965, %r627;
	ld.global.u32 	%r628, [%rd6+136];
	xor.b32  	%r964, %r964, %r628;
$L__BB1_20:
	and.b32  	%r630, %r578, 128;
	setp.eq.s32 	%p12, %r630, 0;
	@%p12 bra 	$L__BB1_22;
	ld.global.u32 	%r631, [%rd6+140];
	xor.b32  	%r968, %r968, %r631;
	ld.global.u32 	%r632, [%rd6+144];
	xor.b32  	%r967, %r967, %r632;
	ld.global.u32 	%r633, [%rd6+148];
	xor.b32  	%r966, %r966, %r633;
	ld.global.u32 	%r634, [%rd6+152];
	xor.b32  	%r965, %r965, %r634;
	ld.global.u32 	%r635, [%rd6+156];
	xor.b32  	%r964, %r964, %r635;
$L__BB1_22:
	and.b32  	%r637, %r578, 256;
	setp.eq.s32 	%p13, %r637, 0;
	@%p13 bra 	$L__BB1_24;
	ld.global.u32 	%r638, [%rd6+160];
	xor.b32  	%r968, %r968, %r638;
	ld.global.u32 	%r639, [%rd6+164];
	xor.b32  	%r967, %r967, %r639;
	ld.global.u32 	%r640, [%rd6+168];
	xor.b32  	%r966, %r966, %r640;
	ld.global.u32 	%r641, [%rd6+172];
	xor.b32  	%r965, %r965, %r641;
	ld.global.u32 	%r642, [%rd6+176];
	xor.b32  	%r964, %r964, %r642;
$L__BB1_24:
	and.b32  	%r644, %r578, 512;
	setp.eq.s32 	%p14, %r644, 0;
	@%p14 bra 	$L__BB1_26;
	ld.global.u32 	%r645, [%rd6+180];
	xor.b32  	%r968, %r968, %r645;
	ld.global.u32 	%r646, [%rd6+184];
	xor.b32  	%r967, %r967, %r646;
	ld.global.u32 	%r647, [%rd6+188];
	xor.b32  	%r966, %r966, %r647;
	ld.global.u32 	%r648, [%rd6+192];
	xor.b32  	%r965, %r965, %r648;
	ld.global.u32 	%r649, [%rd6+196];
	xor.b32  	%r964, %r964, %r649;
$L__BB1_26:
	and.b32  	%r651, %r578, 1024;
	setp.eq.s32 	%p15, %r651, 0;
	@%p15 bra 	$L__BB1_28;
	ld.global.u32 	%r652, [%rd6+200];
	xor.b32  	%r968, %r968, %r652;
	ld.global.u32 	%r653, [%rd6+204];
	xor.b32  	%r967, %r967, %r653;
	ld.global.u32 	%r654, [%rd6+208];
	xor.b32  	%r966, %r966, %r654;
	ld.global.u32 	%r655, [%rd6+212];
	xor.b32  	%r965, %r965, %r655;
	ld.global.u32 	%r656, [%rd6+216];
	xor.b32  	%r964, %r964, %r656;
$L__BB1_28:
	and.b32  	%r658, %r578, 2048;
	setp.eq.s32 	%p16, %r658, 0;
	@%p16 bra 	$L__BB1_30;
	ld.global.u32 	%r659, [%rd6+220];
	xor.b32  	%r968, %r968, %r659;
	ld.global.u32 	%r660, [%rd6+224];
	xor.b32  	%r967, %r967, %r660;
	ld.global.u32 	%r661, [%rd6+228];
	xor.b32  	%r966, %r966, %r661;
	ld.global.u32 	%r662, [%rd6+232];
	xor.b32  	%r965, %r965, %r662;
	ld.global.u32 	%r663, [%rd6+236];
	xor.b32  	%r964, %r964, %r663;
$L__BB1_30:
	and.b32  	%r665, %r578, 4096;
	setp.eq.s32 	%p17, %r665, 0;
	@%p17 bra 	$L__BB1_32;
	ld.global.u32 	%r666, [%rd6+240];
	xor.b32  	%r968, %r968, %r666;
	ld.global.u32 	%r667, [%rd6+244];
	xor.b32  	%r967, %r967, %r667;
	ld.global.u32 	%r668, [%rd6+248];
	xor.b32  	%r966, %r966, %r668;
	ld.global.u32 	%r669, [%rd6+252];
	xor.b32  	%r965, %r965, %r669;
	ld.global.u32 	%r670, [%rd6+256];
	xor.b32  	%r964, %r964, %r670;
$L__BB1_32:
	and.b32  	%r672, %r578, 8192;
	setp.eq.s32 	%p18, %r672, 0;
	@%p18 bra 	$L__BB1_34;
	ld.global.u32 	%r673, [%rd6+260];
	xor.b32  	%r968, %r968, %r673;
	ld.global.u32 	%r674, [%rd6+264];
	xor.b32  	%r967, %r967, %r674;
	ld.global.u32 	%r675, [%rd6+268];
	xor.b32  	%r966, %r966, %r675;
	ld.global.u32 	%r676, [%rd6+272];
	xor.b32  	%r965, %r965, %r676;
	ld.global.u32 	%r677, [%rd6+276];
	xor.b32  	%r964, %r964, %r677;
$L__BB1_34:
	and.b32  	%r679, %r578, 16384;
	setp.eq.s32 	%p19, %r679, 0;
	@%p19 bra 	$L__BB1_36;
	ld.global.u32 	%r680, [%rd6+280];
	xor.b32  	%r968, %r968, %r680;
	ld.global.u32 	%r681, [%rd6+284];
	xor.b32  	%r967, %r967, %r681;
	ld.global.u32 	%r682, [%rd6+288];
	xor.b32  	%r966, %r966, %r682;
	ld.global.u32 	%r683, [%rd6+292];
	xor.b32  	%r965, %r965, %r683;
	ld.global.u32 	%r684, [%rd6+296];
	xor.b32  	%r964, %r964, %r684;
$L__BB1_36:
	and.b32  	%r686, %r578, 32768;
	setp.eq.s32 	%p20, %r686, 0;
	@%p20 bra 	$L__BB1_38;
	ld.global.u32 	%r687, [%rd6+300];
	xor.b32  	%r968, %r968, %r687;
	ld.global.u32 	%r688, [%rd6+304];
	xor.b32  	%r967, %r967, %r688;
	ld.global.u32 	%r689, [%rd6+308];
	xor.b32  	%r966, %r966, %r689;
	ld.global.u32 	%r690, [%rd6+312];
	xor.b32  	%r965, %r965, %r690;
	ld.global.u32 	%r691, [%rd6+316];
	xor.b32  	%r964, %r964, %r691;
$L__BB1_38:
	add.s32 	%r963, %r963, 16;
	setp.ne.s32 	%p21, %r963, 32;
	@%p21 bra 	$L__BB1_6;
	mad.lo.s32 	%r692, %r957, -31, %r21;
	add.s32 	%r957, %r692, 1;
	setp.ne.s32 	%p22, %r957, 5;
	@%p22 bra 	$L__BB1_5;
	st.local.u32 	[%rd1+4], %r968;
	st.local.v2.u32 	[%rd1+8], {%r967, %r966};
	st.local.v2.u32 	[%rd1+16], {%r965, %r964};
	setp.eq.s64 	%p23, %rd4, 1;
	@%p23 bra 	$L__BB1_115;
	mov.b32 	%r964, 0;
	mov.u32 	%r965, %r964;
	mov.u32 	%r966, %r964;
	mov.u32 	%r967, %r964;
	mov.u32 	%r968, %r964;
	mov.u32 	%r1049, %r964;
$L__BB1_42:
	mul.wide.u32 	%rd20, %r1049, 4;
	add.s64 	%rd21, %rd1, %rd20;
	ld.local.u32 	%r196, [%rd21+4];
	shl.b32 	%r197, %r1049, 5;
	mov.b32 	%r1055, 0;
$L__BB1_43:
	.pragma "nounroll";
	shr.u32 	%r695, %r196, %r1055;
	and.b32  	%r696, %r695, 1;
	setp.eq.b32 	%p24, %r696, 1;
	not.pred 	%p25, %p24;
	add.s32 	%r697, %r197, %r1055;
	mul.lo.s32 	%r698, %r697, 5;
	mul.wide.u32 	%rd22, %r698, 4;
	add.s64 	%rd7, %rd5, %rd22;
	@%p25 bra 	$L__BB1_45;
	ld.global.u32 	%r699, [%rd7];
	xor.b32  	%r968, %r968, %r699;
	ld.global.u32 	%r700, [%rd7+4];
	xor.b32  	%r967, %r967, %r700;
	ld.global.u32 	%r701, [%rd7+8];
	xor.b32  	%r966, %r966, %r701;
	ld.global.u32 	%r702, [%rd7+12];
	xor.b32  	%r965, %r965, %r702;
	ld.global.u32 	%r703, [%rd7+16];
	xor.b32  	%r964, %r964, %r703;
$L__BB1_45:
	and.b32  	%r705, %r695, 2;
	setp.eq.s32 	%p26, %r705, 0;
	@%p26 bra 	$L__BB1_47;
	ld.global.u32 	%r706, [%rd7+20];
	xor.b32  	%r968, %r968, %r706;
	ld.global.u32 	%r707, [%rd7+24];
	xor.b32  	%r967, %r967, %r707;
	ld.global.u32 	%r708, [%rd7+28];
	xor.b32  	%r966, %r966, %r708;
	ld.global.u32 	%r709, [%rd7+32];
	xor.b32  	%r965, %r965, %r709;
	ld.global.u32 	%r710, [%rd7+36];
	xor.b32  	%r964, %r964, %r710;
$L__BB1_47:
	and.b32  	%r712, %r695, 4;
	setp.eq.s32 	%p27, %r712, 0;
	@%p27 bra 	$L__BB1_49;
	ld.global.u32 	%r713, [%rd7+40];
	xor.b32  	%r968, %r968, %r713;
	ld.global.u32 	%r714, [%rd7+44];
	xor.b32  	%r967, %r967, %r714;
	ld.global.u32 	%r715, [%rd7+48];
	xor.b32  	%r966, %r966, %r715;
	ld.global.u32 	%r716, [%rd7+52];
	xor.b32  	%r965, %r965, %r716;
	ld.global.u32 	%r717, [%rd7+56];
	xor.b32  	%r964, %r964, %r717;
$L__BB1_49:
	and.b32  	%r719, %r695, 8;
	setp.eq.s32 	%p28, %r719, 0;
	@%p28 bra 	$L__BB1_51;
	ld.global.u32 	%r720, [%rd7+60];
	xor.b32  	%r968, %r968, %r720;
	ld.global.u32 	%r721, [%rd7+64];
	xor.b32  	%r967, %r967, %r721;
	ld.global.u32 	%r722, [%rd7+68];
	xor.b32  	%r966, %r966, %r722;
	ld.global.u32 	%r723, [%rd7+72];
	xor.b32  	%r965, %r965, %r723;
	ld.global.u32 	%r724, [%rd7+76];
	xor.b32  	%r964, %r964, %r724;
$L__BB1_51:
	and.b32  	%r726, %r695, 16;
	setp.eq.s32 	%p29, %r726, 0;
	@%p29 bra 	$L__BB1_53;
	ld.global.u32 	%r727, [%rd7+80];
	xor.b32  	%r968, %r968, %r727;
	ld.global.u32 	%r728, [%rd7+84];
	xor.b32  	%r967, %r967, %r728;
	ld.global.u32 	%r729, [%rd7+88];
	xor.b32  	%r966, %r966, %r729;
	ld.global.u32 	%r730, [%rd7+92];
	xor.b32  	%r965, %r965, %r730;
	ld.global.u32 	%r731, [%rd7+96];
	xor.b32  	%r964, %r964, %r731;
$L__BB1_53:
	and.b32  	%r733, %r695, 32;
	setp.eq.s32 	%p30, %r733, 0;
	@%p30 bra 	$L__BB1_55;
	ld.global.u32 	%r734, [%rd7+100];
	xor.b32  	%r968, %r968, %r734;
	ld.global.u32 	%r735, [%rd7+104];
	xor.b32  	%r967, %r967, %r735;
	ld.global.u32 	%r736, [%rd7+108];
	xor.b32  	%r966, %r966, %r736;
	ld.global.u32 	%r737, [%rd7+112];
	xor.b32  	%r965, %r965, %r737;
	ld.global.u32 	%r738, [%rd7+116];
	xor.b32  	%r964, %r964, %r738;
$L__BB1_55:
	and.b32  	%r740, %r695, 64;
	setp.eq.s32 	%p31, %r740, 0;
	@%p31 bra 	$L__BB1_57;
	ld.global.u32 	%r741, [%rd7+120];
	xor.b32  	%r968, %r968, %r741;
	ld.global.u32 	%r742, [%rd7+124];
	xor.b32  	%r967, %r967, %r742;
	ld.global.u32 	%r743, [%rd7+128];
	xor.b32  	%r966, %r966, %r743;
	ld.global.u32 	%r744, [%rd7+132];
	xor.b32  	%r965, %r965, %r744;
	ld.global.u32 	%r745, [%rd7+136];
	xor.b32  	%r964, %r964, %r745;
$L__BB1_57:
	and.b32  	%r747, %r695, 128;
	setp.eq.s32 	%p32, %r747, 0;
	@%p32 bra 	$L__BB1_59;
	ld.global.u32 	%r748, [%rd7+140];
	xor.b32  	%r968, %r968, %r748;
	ld.global.u32 	%r749, [%rd7+144];
	xor.b32  	%r967, %r967, %r749;
	ld.global.u32 	%r750, [%rd7+148];
	xor.b32  	%r966, %r966, %r750;
	ld.global.u32 	%r751, [%rd7+152];
	xor.b32  	%r965, %r965, %r751;
	ld.global.u32 	%r752, [%rd7+156];
	xor.b32  	%r964, %r964, %r752;
$L__BB1_59:
	and.b32  	%r754, %r695, 256;
	setp.eq.s32 	%p33, %r754, 0;
	@%p33 bra 	$L__BB1_61;
	ld.global.u32 	%r755, [%rd7+160];
	xor.b32  	%r968, %r968, %r755;
	ld.global.u32 	%r756, [%rd7+164];
	xor.b32  	%r967, %r967, %r756;
	ld.global.u32 	%r757, [%rd7+168];
	xor.b32  	%r966, %r966, %r757;
	ld.global.u32 	%r758, [%rd7+172];
	xor.b32  	%r965, %r965, %r758;
	ld.global.u32 	%r759, [%rd7+176];
	xor.b32  	%r964, %r964, %r759;
$L__BB1_61:
	and.b32  	%r761, %r695, 512;
	setp.eq.s32 	%p34, %r761, 0;
	@%p34 bra 	$L__BB1_63;
	ld.global.u32 	%r762, [%rd7+180];
	xor.b32  	%r968, %r968, %r762;
	ld.global.u32 	%r763, [%rd7+184];
	xor.b32  	%r967, %r967, %r763;
	ld.global.u32 	%r764, [%rd7+188];
	xor.b32  	%r966, %r966, %r764;
	ld.global.u32 	%r765, [%rd7+192];
	xor.b32  	%r965, %r965, %r765;
	ld.global.u32 	%r766, [%rd7+196];
	xor.b32  	%r964, %r964, %r766;
$L__BB1_63:
	and.b32  	%r768, %r695, 1024;
	setp.eq.s32 	%p35, %r768, 0;
	@%p35 bra 	$L__BB1_65;
	ld.global.u32 	%r769, [%rd7+200];
	xor.b32  	%r968, %r968, %r769;
	ld.global.u32 	%r770, [%rd7+204];
	xor.b32  	%r967, %r967, %r770;
	ld.global.u32 	%r771, [%rd7+208];
	xor.b32  	%r966, %r966, %r771;
	ld.global.u32 	%r772, [%rd7+212];
	xor.b32  	%r965, %r965, %r772;
	ld.global.u32 	%r773, [%rd7+216];
	xor.b32  	%r964, %r964, %r773;
$L__BB1_65:
	and.b32  	%r775, %r695, 2048;
	setp.eq.s32 	%p36, %r775, 0;
	@%p36 bra 	$L__BB1_67;
	ld.global.u32 	%r776, [%rd7+220];
	xor.b32  	%r968, %r968, %r776;
	ld.global.u32 	%r777, [%rd7+224];
	xor.b32  	%r967, %r967, %r777;
	ld.global.u32 	%r778, [%rd7+228];
	xor.b32  	%r966, %r966, %r778;
	ld.global.u32 	%r779, [%rd7+232];
	xor.b32  	%r965, %r965, %r779;
	ld.global.u32 	%r780, [%rd7+236];
	xor.b32  	%r964, %r964, %r780;
$L__BB1_67:
	and.b32  	%r782, %r695, 4096;
	setp.eq.s32 	%p37, %r782, 0;
	@%p37 bra 	$L__BB1_69;
	ld.global.u32 	%r783, [%rd7+240];
	xor.b32  	%r968, %r968, %r783;
	ld.global.u32 	%r784, [%rd7+244];
	xor.b32  	%r967, %r967, %r784;
	ld.global.u32 	%r785, [%rd7+248];
	xor.b32  	%r966, %r966, %r785;
	ld.global.u32 	%r786, [%rd7+252];
	xor.b32  	%r965, %r965, %r786;
	ld.global.u32 	%r787, [%rd7+256];
	xor.b32  	%r964, %r964, %r787;
$L__BB1_69:
	and.b32  	%r789, %r695, 8192;
	setp.eq.s32 	%p38, %r789, 0;
	@%p38 bra 	$L__BB1_71;
	ld.global.u32 	%r790, [%rd7+260];
	xor.b32  	%r968, %r968, %r790;
	ld.global.u32 	%r791, [%rd7+264];
	xor.b32  	%r967, %r967, %r791;
	ld.global.u32 	%r792, [%rd7+268];
	xor.b32  	%r966, %r966, %r792;
	ld.global.u32 	%r793, [%rd7+272];
	xor.b32  	%r965, %r965, %r793;
	ld.global.u32 	%r794, [%rd7+276];
	xor.b32  	%r964, %r964, %r794;
$L__BB1_71:
	and.b32  	%r796, %r695, 16384;
	setp.eq.s32 	%p39, %r796, 0;
	@%p39 bra 	$L__BB1_73;
	ld.global.u32 	%r797, [%rd7+280];
	xor.b32  	%r968, %r968, %r797;
	ld.global.u32 	%r798, [%rd7+284];
	xor.b32  	%r967, %r967, %r798;
	ld.global.u32 	%r799, [%rd7+288];
	xor.b32  	%r966, %r966, %r799;
	ld.global.u32 	%r800, [%rd7+292];
	xor.b32  	%r965, %r965, %r800;
	ld.global.u32 	%r801, [%rd7+296];
	xor.b32  	%r964, %r964, %r801;
$L__BB1_73:
	and.b32  	%r803, %r695, 32768;
	setp.eq.s32 	%p40, %r803, 0;
	@%p40 bra 	$L__BB1_75;
	ld.global.u32 	%r804, [%rd7+300];
	xor.b32  	%r968, %r968, %r804;
	ld.global.u32 	%r805, [%rd7+304];
	xor.b32  	%r967, %r967, %r805;
	ld.global.u32 	%r806, [%rd7+308];
	xor.b32  	%r966, %r966, %r806;
	ld.global.u32 	%r807, [%rd7+312];
	xor.b32  	%r965, %r965, %r807;
	ld.global.u32 	%r808, [%rd7+316];
	xor.b32  	%r964, %r964, %r808;
$L__BB1_75:
	add.s32 	%r1055, %r1055, 16;
	setp.ne.s32 	%p41, %r1055, 32;
	@%p41 bra 	$L__BB1_43;
	mad.lo.s32 	%r809, %r1049, -31, %r197;
	add.s32 	%r1049, %r809, 1;
	setp.ne.s32 	%p42, %r1049, 5;
	@%p42 bra 	$L__BB1_42;
	st.local.u32 	[%rd1+4], %r968;
	st.local.v2.u32 	[%rd1+8], {%r967, %r966};
	st.local.v2.u32 	[%rd1+16], {%r965, %r964};
	setp.ne.s64 	%p43, %rd4, 3;
	@%p43 bra 	$L__BB1_115;
	mov.b32 	%r964, 0;
	mov.u32 	%r965, %r964;
	mov.u32 	%r966, %r964;
	mov.u32 	%r967, %r964;
	mov.u32 	%r968, %r964;
	mov.u32 	%r1141, %r964;
$L__BB1_79:
	mul.wide.u32 	%rd23, %r1141, 4;
	add.s64 	%rd24, %rd1, %rd23;
	ld.local.u32 	%r372, [%rd24+4];
	shl.b32 	%r373, %r1141, 5;
	mov.b32 	%r1147, 0;
$L__BB1_80:
	.pragma "nounroll";
	shr.u32 	%r812, %r372, %r1147;
	and.b32  	%r813, %r812, 1;
	setp.eq.b32 	%p44, %r813, 1;
	not.pred 	%p45, %p44;
	add.s32 	%r814, %r373, %r1147;
	mul.lo.s32 	%r815, %r814, 5;
	mul.wide.u32 	%rd25, %r815, 4;
	add.s64 	%rd8, %rd5, %rd25;
	@%p45 bra 	$L__BB1_82;
	ld.global.u32 	%r816, [%rd8];
	xor.b32  	%r968, %r968, %r816;
	ld.global.u32 	%r817, [%rd8+4];
	xor.b32  	%r967, %r967, %r817;
	ld.global.u32 	%r818, [%rd8+8];
	xor.b32  	%r966, %r966, %r818;
	ld.global.u32 	%r819, [%rd8+12];
	xor.b32  	%r965, %r965, %r819;
	ld.global.u32 	%r820, [%rd8+16];
	xor.b32  	%r964, %r964, %r820;
$L__BB1_82:
	and.b32  	%r822, %r812, 2;
	setp.eq.s32 	%p46, %r822, 0;
	@%p46 bra 	$L__BB1_84;
	ld.global.u32 	%r823, [%rd8+20];
	xor.b32  	%r968, %r968, %r823;
	ld.global.u32 	%r824, [%rd8+24];
	xor.b32  	%r967, %r967, %r824;
	ld.global.u32 	%r825, [%rd8+28];
	xor.b32  	%r966, %r966, %r825;
	ld.global.u32 	%r826, [%rd8+32];
	xor.b32  	%r965, %r965, %r826;
	ld.global.u32 	%r827, [%rd8+36];
	xor.b32  	%r964, %r964, %r827;
$L__BB1_84:
	and.b32  	%r829, %r812, 4;
	setp.eq.s32 	%p47, %r829, 0;
	@%p47 bra 	$L__BB1_86;
	ld.global.u32 	%r830, [%rd8+40];
	xor.b32  	%r968, %r968, %r830;
	ld.global.u32 	%r831, [%rd8+44];
	xor.b32  	%r967, %r967, %r831;
	ld.global.u32 	%r832, [%rd8+48];
	xor.b32  	%r966, %r966, %r832;
	ld.global.u32 	%r833, [%rd8+52];
	xor.b32  	%r965, %r965, %r833;
	ld.global.u32 	%r834, [%rd8+56];
	xor.b32  	%r964, %r964, %r834;
$L__BB1_86:
	and.b32  	%r836, %r812, 8;
	setp.eq.s32 	%p48, %r836, 0;
	@%p48 bra 	$L__BB1_88;
	ld.global.u32 	%r837, [%rd8+60];
	xor.b32  	%r968, %r968, %r837;
	ld.global.u32 	%r838, [%rd8+64];
	xor.b32  	%r967, %r967, %r838;
	ld.global.u32 	%r839, [%rd8+68];
	xor.b32  	%r966, %r966, %r839;
	ld.global.u32 	%r840, [%rd8+72];
	xor.b32  	%r965, %r965, %r840;
	ld.global.u32 	%r841, [%rd8+76];
	xor.b32  	%r964, %r964, %r841;
$L__BB1_88:
	and.b32  	%r843, %r812, 16;
	setp.eq.s32 	%p49, %r843, 0;
	@%p49 bra 	$L__BB1_90;
	ld.global.u32 	%r844, [%rd8+80];
	xor.b32  	%r968, %r968, %r844;
	ld.global.u32 	%r845, [%rd8+84];
	xor.b32  	%r967, %r967, %r845;
	ld.global.u32 	%r846, [%rd8+88];
	xor.b32  	%r966, %r966, %r846;
	ld.global.u32 	%r847, [%rd8+92];
	xor.b32  	%r965, %r965, %r847;
	ld.global.u32 	%r848, [%rd8+96];
	xor.b32  	%r964, %r964, %r848;
$L__BB1_90:
	and.b32  	%r850, %r812, 32;
	setp.eq.s32 	%p50, %r850, 0;
	@%p50 bra 	$L__BB1_92;
	ld.global.u32 	%r851, [%rd8+100];
	xor.b32  	%r968, %r968, %r851;
	ld.global.u32 	%r852, [%rd8+104];
	xor.b32  	%r967, %r967, %r852;
	ld.global.u32 	%r853, [%rd8+108];
	xor.b32  	%r966, %r966, %r853;
	ld.global.u32 	%r854, [%rd8+112];
	xor.b32  	%r965, %r965, %r854;
	ld.global.u32 	%r855, [%rd8+116];
	xor.b32  	%r964, %r964, %r855;
$L__BB1_92:
	and.b32  	%r857, %r812, 64;
	setp.eq.s32 	%p51, %r857, 0;
	@%p51 bra 	$L__BB1_94;
	ld.global.u32 	%r858, [%rd8+120];
	xor.b32  	%r968, %r968, %r858;
	ld.global.u32 	%r859, [%rd8+124];
	xor.b32  	%r967, %r967, %r859;
	ld.global.u32 	%r860, [%rd8+128];
	xor.b32  	%r966, %r966, %r860;
	ld.global.u32 	%r861, [%rd8+132];
	xor.b32  	%r965, %r965, %r861;
	ld.global.u32 	%r862, [%rd8+136];
	xor.b32  	%r964, %r964, %r862;
$L__BB1_94:
	and.b32  	%r864, %r812, 128;
	setp.eq.s32 	%p52, %r864, 0;
	@%p52 bra 	$L__BB1_96;
	ld.global.u32 	%r865, [%rd8+140];
	xor.b32  	%r968, %r968, %r865;
	ld.global.u32 	%r866, [%rd8+144];
	xor.b32  	%r967, %r967, %r866;
	ld.global.u32 	%r867, [%rd8+148];
	xor.b32  	%r966, %r966, %r867;
	ld.global.u32 	%r868, [%rd8+152];
	xor.b32  	%r965, %r965, %r868;
	ld.global.u32 	%r869, [%rd8+156];
	xor.b32  	%r964, %r964, %r869;
$L__BB1_96:
	and.b32  	%r871, %r812, 256;
	setp.eq.s32 	%p53, %r871, 0;
	@%p53 bra 	$L__BB1_98;
	ld.global.u32 	%r872, [%rd8+160];
	xor.b32  	%r968, %r968, %r872;
	ld.global.u32 	%r873, [%rd8+164];
	xor.b32  	%r967, %r967, %r873;
	ld.global.u32 	%r874, [%rd8+168];
	xor.b32  	%r966, %r966, %r874;
	ld.global.u32 	%r875, [%rd8+172];
	xor.b32  	%r965, %r965, %r875;
	ld.global.u32 	%r876, [%rd8+176];
	xor.b32  	%r964, %r964, %r876;
$L__BB1_98:
	and.b32  	%r878, %r812, 512;
	setp.eq.s32 	%p54, %r878, 0;
	@%p54 bra 	$L__BB1_100;
	ld.global.u32 	%r879, [%rd8+180];
	xor.b32  	%r968, %r968, %r879;
	ld.global.u32 	%r880, [%rd8+184];
	xor.b32  	%r967, %r967, %r880;
	ld.global.u32 	%r881, [%rd8+188];
	xor.b32  	%r966, %r966, %r881;
	ld.global.u32 	%r882, [%rd8+192];
	xor.b32  	%r965, %r965, %r882;
	ld.global.u32 	%r883, [%rd8+196];
	xor.b32  	%r964, %r964, %r883;
$L__BB1_100:
	and.b32  	%r885, %r812, 1024;
	setp.eq.s32 	%p55, %r885, 0;
	@%p55 bra 	$L__BB1_102;
	ld.global.u32 	%r886, [%rd8+200];
	xor.b32  	%r968, %r968, %r886;
	ld.global.u32 	%r887, [%rd8+204];
	xor.b32  	%r967, %r967, %r887;
	ld.global.u32 	%r888, [%rd8+208];
	xor.b32  	%r966, %r966, %r888;
	ld.global.u32 	%r889, [%rd8+212];
	xor.b32  	%r965, %r965, %r889;
	ld.global.u32 	%r890, [%rd8+216];
	xor.b32  	%r964, %r964, %r890;
$L__BB1_102:
	and.b32  	%r892, %r812, 2048;
	setp.eq.s32 	%p56, %r892, 0;
	@%p56 bra 	$L__BB1_104;
	ld.global.u32 	%r893, [%rd8+220];
	xor.b32  	%r968, %r968, %r893;
	ld.global.u32 	%r894, [%rd8+224];
	xor.b32  	%r967, %r967, %r894;
	ld.global.u32 	%r895, [%rd8+228];
	xor.b32  	%r966, %r966, %r895;
	ld.global.u32 	%r896, [%rd8+232];
	xor.b32  	%r965, %r965, %r896;
	ld.global.u32 	%r897, [%rd8+236];
	xor.b32  	%r964, %r964, %r897;
$L__BB1_104:
	and.b32  	%r899, %r812, 4096;
	setp.eq.s32 	%p57, %r899, 0;
	@%p57 bra 	$L__BB1_106;
	ld.global.u32 	%r900, [%rd8+240];
	xor.b32  	%r968, %r968, %r900;
	ld.global.u32 	%r901, [%rd8+244];
	xor.b32  	%r967, %r967, %r901;
	ld.global.u32 	%r902, [%rd8+248];
	xor.b32  	%r966, %r966, %r902;
	ld.global.u32 	%r903, [%rd8+252];
	xor.b32  	%r965, %r965, %r903;
	ld.global.u32 	%r904, [%rd8+256];
	xor.b32  	%r964, %r964, %r904;
$L__BB1_106:
	and.b32  	%r906, %r812, 8192;
	setp.eq.s32 	%p58, %r906, 0;
	@%p58 bra 	$L__BB1_108;
	ld.global.u32 	%r907, [%rd8+260];
	xor.b32  	%r968, %r968, %r907;
	ld.global.u32 	%r908, [%rd8+264];
	xor.b32  	%r967, %r967, %r908;
	ld.global.u32 	%r909, [%rd8+268];
	xor.b32  	%r966, %r966, %r909;
	ld.global.u32 	%r910, [%rd8+272];
	xor.b32  	%r965, %r965, %r910;
	ld.global.u32 	%r911, [%rd8+276];
	xor.b32  	%r964, %r964, %r911;
$L__BB1_108:
	and.b32  	%r913, %r812, 16384;
	setp.eq.s32 	%p59, %r913, 0;
	@%p59 bra 	$L__BB1_110;
	ld.global.u32 	%r914, [%rd8+280];
	xor.b32  	%r968, %r968, %r914;
	ld.global.u32 	%r915, [%rd8+284];
	xor.b32  	%r967, %r967, %r915;
	ld.global.u32 	%r916, [%rd8+288];
	xor.b32  	%r966, %r966, %r916;
	ld.global.u32 	%r917, [%rd8+292];
	xor.b32  	%r965, %r965, %r917;
	ld.global.u32 	%r918, [%rd8+296];
	xor.b32  	%r964, %r964, %r918;
$L__BB1_110:
	and.b32  	%r920, %r812, 32768;
	setp.eq.s32 	%p60, %r920, 0;
	@%p60 bra 	$L__BB1_112;
	ld.global.u32 	%r921, [%rd8+300];
	xor.b32  	%r968, %r968, %r921;
	ld.global.u32 	%r922, [%rd8+304];
	xor.b32  	%r967, %r967, %r922;
	ld.global.u32 	%r923, [%rd8+308];
	xor.b32  	%r966, %r966, %r923;
	ld.global.u32 	%r924, [%rd8+312];
	xor.b32  	%r965, %r965, %r924;
	ld.global.u32 	%r925, [%rd8+316];
	xor.b32  	%r964, %r964, %r925;
$L__BB1_112:
	add.s32 	%r1147, %r1147, 16;
	setp.ne.s32 	%p61, %r1147, 32;
	@%p61 bra 	$L__BB1_80;
	mad.lo.s32 	%r926, %r1141, -31, %r373;
	add.s32 	%r1141, %r926, 1;
	setp.ne.s32 	%p62, %r1141, 5;
	@%p62 bra 	$L__BB1_79;
	st.local.u32 	[%rd1+4], %r968;
	st.local.v2.u32 	[%rd1+8], {%r967, %r966};
	st.local.v2.u32 	[%rd1+16], {%r965, %r964};
$L__BB1_115:
	shr.u64 	%rd31, %rd3, 2;
	add.s32 	%r951, %r951, 1;
	setp.gt.u64 	%p63, %rd3, 3;
	@%p63 bra 	$L__BB1_3;
$L__BB1_116:
	cvta.to.global.u64 	%rd10, %rd12;
$L__BB1_117:
	mov.u32 	%r556, %r966;
	mov.u32 	%r555, %r965;
	mov.u32 	%r966, %r964;
	shr.u32 	%r927, %r968, 2;
	xor.b32  	%r928, %r927, %r968;
	shl.b32 	%r929, %r966, 4;
	shl.b32 	%r930, %r928, 1;
	xor.b32  	%r931, %r930, %r929;
	xor.b32  	%r932, %r931, %r928;
	xor.b32  	%r965, %r932, %r966;
	add.s32 	%r933, %r1238, %r965;
	add.s32 	%r934, %r933, 362437;
	rem.u32 	%r935, %r934, %r563;
	shr.u32 	%r936, %r967, 2;
	xor.b32  	%r937, %r936, %r967;
	shl.b32 	%r938, %r965, 4;
	shl.b32 	%r939, %r937, 1;
	xor.b32  	%r940, %r939, %r938;
	xor.b32  	%r941, %r940, %r937;
	xor.b32  	%r964, %r941, %r965;
	add.s32 	%r1238, %r1238, 724874;
	add.s32 	%r942, %r964, %r1238;
	rem.u32 	%r943, %r942, %r563;
	mad.lo.s32 	%r562, %r935, %r563, %r943;
	mul.wide.s32 	%rd26, %r562, 4;
	add.s64 	%rd27, %rd10, %rd26;
	atom.relaxed.global.cas.b32 	%r944, [%rd27], 0, 1;
	setp.ne.s32 	%p64, %r944, 0;
	mov.u32 	%r967, %r555;
	mov.u32 	%r968, %r556;
	@%p64 bra 	$L__BB1_117;
	cvta.to.global.u64 	%rd28, %rd11;
	add.s64 	%rd30, %rd28, %rd26;
	mov.b32 	%r945, 1065353216;
	st.global.u32 	[%rd30], %r945;
$L__BB1_119:
	ret;

}
	// .globl	_Z11set_to_zeroPfii
.visible .entry _Z11set_to_zeroPfii(
	.param .u64 .ptr .align 1 _Z11set_to_zeroPfii_param_0,
	.param .u32 _Z11set_to_zeroPfii_param_1,
	.param .u32 _Z11set_to_zeroPfii_param_2
)
{
	.reg .pred 	%p<2>;
	.reg .b32 	%r<20>;
	.reg .b64 	%rd<5>;

	ld.param.u64 	%rd1, [_Z11set_to_zeroPfii_param_0];
	ld.param.u32 	%r2, [_Z11set_to_zeroPfii_param_1];
	ld.param.u32 	%r3, [_Z11set_to_zeroPfii_param_2];
	mov.u32 	%r4, %tid.x;
	mov.u32 	%r5, %ntid.x;
	mov.u32 	%r6, %ctaid.x;
	mov.u32 	%r7, %tid.y;
	mov.u32 	%r8, %ntid.y;
	mov.u32 	%r9, %ctaid.y;
	mad.lo.s32 	%r10, %r8, %r9, %r7;
	mov.u32 	%r11, %tid.z;
	mov.u32 	%r12, %ntid.z;
	mov.u32 	%r13, %ctaid.z;
	mad.lo.s32 	%r14, %r12, %r13, %r11;
	mad.lo.s32 	%r15, %r2, %r14, %r10;
	mad.lo.s32 	%r16, %r5, %r6, %r4;
	mad.lo.s32 	%r1, %r15, %r2, %r16;
	mul.lo.s32 	%r17, %r2, %r2;
	mul.lo.s32 	%r18, %r17, %r3;
	setp.ge.s32 	%p1, %r1, %r18;
	@%p1 bra 	$L__BB2_2;
	cvta.to.global.u64 	%rd2, %rd1;
	mul.wide.s32 	%rd3, %r1, 4;
	add.s64 	%rd4, %rd2, %rd3;
	mov.b32 	%r19, 0;
	st.global.u32 	[%rd4], %r19;
$L__BB2_2:
	ret;

}


// ===== COMPILED SASS (sm_100) =====

	.target	sm_100

	.elftype	@"ET_EXEC"


//--------------------- .note.nv.tkinfo           --------------------------
	.section	.note.nv.tkinfo,"",@"SHT_NOTE"
	.sectionflags	@"SHF_NOTE_NV_TKINFO"
	.tkinfo
        /*0018*/ 	.word	0x00000002
        /*0030*/ 	.string	""
        /*0030*/ 	.string	"ptxas"
        /*0030*/ 	.string	"Cuda compilation tools, release 13.0, V13.0.88"
        /*0030*/ 	.string	"Build cuda_13.0.r13.0/compiler.36424714_0"
        /*0030*/ 	.string	"-arch sm_100 -m 64 "



//--------------------- .note.nv.cuinfo           --------------------------
	.section	.note.nv.cuinfo,"",@"SHT_NOTE"
	.sectionflags	@"SHF_NOTE_NV_CUINFO"
        /*0018*/ 	.short	0x0002
        /*001a*/ 	.short	0x0064
        /*001c*/ 	.short	0x0082
	.zero		2


//--------------------- .nv.info                  --------------------------
	.section	.nv.info,"",@"SHT_CUDA_INFO"
	.align	4


	//----- nvinfo : EIATTR_REGCOUNT
	.align		4
        /*0000*/ 	.byte	0x04, 0x2f
        /*0002*/ 	.short	(.L_10 - .L_9)
	.align		4
.L_9:
        /*0004*/ 	.word	index@(_Z20add_objects_to_worldPfPiiifff)
        /*0008*/ 	.word	0x0000001f


	//----- nvinfo : EIATTR_FRAME_SIZE
	.align		4
.L_10:
        /*000c*/ 	.byte	0x04, 0x11
        /*000e*/ 	.short	(.L_12 - .L_11)
	.align		4
.L_11:
        /*0010*/ 	.word	index@(_Z20add_objects_to_worldPfPiiifff)
        /*0014*/ 	.word	0x00000030


	//----- nvinfo : EIATTR_REGCOUNT
	.align		4
.L_12:
        /*0018*/ 	.byte	0x04, 0x2f
        /*001a*/ 	.short	(.L_14 - .L_13)
	.align		4
.L_13:
        /*001c*/ 	.word	index@(_Z15place_creaturesPfPiii)
        /*0020*/ 	.word	0x0000001f


	//----- nvinfo : EIATTR_FRAME_SIZE
	.align		4
.L_14:
        /*0024*/ 	.byte	0x04, 0x11
        /*0026*/ 	.short	(.L_16 - .L_15)
	.align		4
.L_15:
        /*0028*/ 	.word	index@(_Z15place_creaturesPfPiii)
        /*002c*/ 	.word	0x00000030


	//----- nvinfo : EIATTR_REGCOUNT
	.align		4
.L_16:
        /*0030*/ 	.byte	0x04, 0x2f
        /*0032*/ 	.short	(.L_18 - .L_17)
	.align		4
.L_17:
        /*0034*/ 	.word	index@(_Z11set_to_zeroPfii)
        /*0038*/ 	.word	0x0000000a


	//----- nvinfo : EIATTR_FRAME_SIZE
	.align		4
.L_18:
        /*003c*/ 	.byte	0x04, 0x11
        /*003e*/ 	.short	(.L_20 - .L_19)
	.align		4
.L_19:
        /*0040*/ 	.word	index@(_Z11set_to_zeroPfii)
        /*0044*/ 	.word	0x00000000


	//----- nvinfo : EIATTR_MIN_STACK_SIZE
	.align		4
.L_20:
        /*0048*/ 	.byte	0x04, 0x12
        /*004a*/ 	.short	(.L_22 - .L_21)
	.align		4
.L_21:
        /*004c*/ 	.word	index@(_Z11set_to_zeroPfii)
        /*0050*/ 	.word	0x00000000


	//----- nvinfo : EIATTR_MIN_STACK_SIZE
	.align		4
.L_22:
        /*0054*/ 	.byte	0x04, 0x12
        /*0056*/ 	.short	(.L_24 - .L_23)
	.align		4
.L_23:
        /*0058*/ 	.word	index@(_Z15place_creaturesPfPiii)
        /*005c*/ 	.word	0x00000030


	//----- nvinfo : EIATTR_MIN_STACK_SIZE
	.align		4
.L_24:
        /*0060*/ 	.byte	0x04, 0x12
        /*0062*/ 	.short	(.L_26 - .L_25)
	.align		4
.L_25:
        /*0064*/ 	.word	index@(_Z20add_objects_to_worldPfPiiifff)
        /*0068*/ 	.word	0x00000030
.L_26:


//--------------------- .nv.compat                --------------------------
	.section	.nv.compat,"",@"SHT_CUDA_COMPAT_INFO"
	.align	4
        /*0000*/ 	.byte	0x02, 0x09, 0x00, 0x00, 0x02, 0x02, 0x01, 0x00, 0x02, 0x05, 0x05, 0x00, 0x03, 0x07, 0x01, 0x01
        /*0010*/ 	.byte	0x02, 0x03, 0x00, 0x00, 0x02, 0x06, 0x01, 0x00, 0x04, 0x0b, 0x08, 0x00, 0x09, 0x00, 0x00, 0x00
        /*0020*/ 	.byte	0x00, 0x00, 0x00, 0x00


//--------------------- .nv.info._Z11set_to_zeroPfii --------------------------
	.section	.nv.info._Z11set_to_zeroPfii,"",@"SHT_CUDA_INFO"
	.sectionflags	@""
	.align	4


	//----- nvinfo : EIATTR_CUDA_API_VERSION
	.align		4
        /*0000*/ 	.byte	0x04, 0x37
        /*0002*/ 	.short	(.L_28 - .L_27)
.L_27:
        /*0004*/ 	.word	0x00000082


	//----- nvinfo : EIATTR_KPARAM_INFO
	.align		4
.L_28:
        /*0008*/ 	.byte	0x04, 0x17
        /*000a*/ 	.short	(.L_30 - .L_29)
.L_29:
        /*000c*/ 	.word	0x00000000
        /*0010*/ 	.short	0x0002
        /*0012*/ 	.short	0x000c
        /*0014*/ 	.byte	0x00, 0xf0, 0x11, 0x00


	//----- nvinfo : EIATTR_KPARAM_INFO
	.align		4
.L_30:
        /*0018*/ 	.byte	0x04, 0x17
        /*001a*/ 	.short	(.L_32 - .L_31)
.L_31:
        /*001c*/ 	.word	0x00000000
        /*0020*/ 	.short	0x0001
        /*0022*/ 	.short	0x0008
        /*0024*/ 	.byte	0x00, 0xf0, 0x11, 0x00


	//----- nvinfo : EIATTR_KPARAM_INFO
	.align		4
.L_32:
        /*0028*/ 	.byte	0x04, 0x17
        /*002a*/ 	.short	(.L_34 - .L_33)
.L_33:
        /*002c*/ 	.word	0x00000000
        /*0030*/ 	.short	0x0000
        /*0032*/ 	.short	0x0000
        /*0034*/ 	.byte	0x00, 0xf5, 0x21, 0x00


	//----- nvinfo : EIATTR_SPARSE_MMA_MASK
	.align		4
.L_34:
        /*0038*/ 	.byte	0x03, 0x50
        /*003a*/ 	.short	0x0000


	//----- nvinfo : EIATTR_MAXREG_COUNT
	.align		4
        /*003c*/ 	.byte	0x03, 0x1b
        /*003e*/ 	.short	0x00ff


	//----- nvinfo : EIATTR_MERCURY_ISA_VERSION
	.align		4
        /*0040*/ 	.byte	0x03, 0x5f
        /*0042*/ 	.short	0x0101


	//----- nvinfo : EIATTR_VRC_CTA_INIT_COUNT
	.align		4
        /*0044*/ 	.byte	0x02, 0x4a
	.zero		1
	.zero		1


	//----- nvinfo : EIATTR_EXIT_INSTR_OFFSETS
	.align		4
        /*0048*/ 	.byte	0x04, 0x1c
        /*004a*/ 	.short	(.L_36 - .L_35)


	//   ....[0]....
.L_35:
        /*004c*/ 	.word	0x00000130


	//   ....[1]....
        /*0050*/ 	.word	0x00000180


	//----- nvinfo : EIATTR_CBANK_PARAM_SIZE
	.align		4
.L_36:
        /*0054*/ 	.byte	0x03, 0x19
        /*0056*/ 	.short	0x0010


	//----- nvinfo : EIATTR_PARAM_CBANK
	.align		4
        /*0058*/ 	.byte	0x04, 0x0a
        /*005a*/ 	.short	(.L_38 - .L_37)
	.align		4
.L_37:
        /*005c*/ 	.word	index@(.nv.constant0._Z11set_to_zeroPfii)
        /*0060*/ 	.short	0x0380
        /*0062*/ 	.short	0x0010


	//----- nvinfo : EIATTR_SW_WAR
	.align		4
.L_38:
        /*0064*/ 	.byte	0x04, 0x36
        /*0066*/ 	.short	(.L_40 - .L_39)
.L_39:
        /*0068*/ 	.word	0x00000008
.L_40:


//--------------------- .nv.info._Z15place_creaturesPfPiii --------------------------
	.section	.nv.info._Z15place_creaturesPfPiii,"",@"SHT_CUDA_INFO"
	.sectionflags	@""
	.align	4


	//----- nvinfo : EIATTR_CUDA_API_VERSION
	.align		4
        /*0000*/ 	.byte	0x04, 0x37
        /*0002*/ 	.short	(.L_42 - .L_41)
.L_41:
        /*0004*/ 	.word	0x00000082


	//----- nvinfo : EIATTR_KPARAM_INFO
	.align		4
.L_42:
        /*0008*/ 	.byte	0x04, 0x17
        /*000a*/ 	.short	(.L_44 - .L_43)
.L_43:
        /*000c*/ 	.word	0x00000000
        /*0010*/ 	.short	0x0003
        /*0012*/ 	.short	0x0014
        /*0014*/ 	.byte	0x00, 0xf0, 0x11, 0x00


	//----- nvinfo : EIATTR_KPARAM_INFO
	.align		4
.L_44:
        /*0018*/ 	.byte	0x04, 0x17
        /*001a*/ 	.short	(.L_46 - .L_45)
.L_45:
        /*001c*/ 	.word	0x00000000
        /*0020*/ 	.short	0x0002
        /*0022*/ 	.short	0x0010
        /*0024*/ 	.byte	0x00, 0xf0, 0x11, 0x00


	//----- nvinfo : EIATTR_KPARAM_INFO
	.align		4
.L_46:
        /*0028*/ 	.byte	0x04, 0x17
        /*002a*/ 	.short	(.L_48 - .L_47)
.L_47:
        /*002c*/ 	.word	0x00000000
        /*0030*/ 	.short	0x0001
        /*0032*/ 	.short	0x0008
        /*0034*/ 	.byte	0x00, 0xf5, 0x21, 0x00


	//----- nvinfo : EIATTR_KPARAM_INFO
	.align		4
.L_48:
        /*0038*/ 	.byte	0x04, 0x17
        /*003a*/ 	.short	(.L_50 - .L_49)
.L_49:
        /*003c*/ 	.word	0x00000000
        /*0040*/ 	.short	0x0000
        /*0042*/ 	.short	0x0000
        /*0044*/ 	.byte	0x00, 0xf5, 0x21, 0x00


	//----- nvinfo : EIATTR_SPARSE_MMA_MASK
	.align		4
.L_50:
        /*0048*/ 	.byte	0x03, 0x50
        /*004a*/ 	.short	0x0000


	//----- nvinfo : EIATTR_MAXREG_COUNT
	.align		4
        /*004c*/ 	.byte	0x03, 0x1b
        /*004e*/ 	.short	0x00ff


	//----- nvinfo : EIATTR_MERCURY_ISA_VERSION
	.align		4
        /*0050*/ 	.byte	0x03, 0x5f
        /*0052*/ 	.short	0x0101


	//----- nvinfo : EIATTR_VRC_CTA_INIT_COUNT
	.align		4
        /*0054*/ 	.byte	0x02, 0x4a
	.zero		1
	.zero		1


	//----- nvinfo : EIATTR_EXIT_INSTR_OFFSETS
	.align		4
        /*0058*/ 	.byte	0x04, 0x1c
        /*005a*/ 	.short	(.L_52 - .L_51)


	//   ....[0]....
.L_51:
        /*005c*/ 	.word	0x00000080


	//   ....[1]....
        /*0060*/ 	.word	0x00002aa0


	//----- nvinfo : EIATTR_CRS_STACK_SIZE
	.align		4
.L_52:
        /*0064*/ 	.byte	0x04, 0x1e
        /*0066*/ 	.short	(.L_54 - .L_53)
.L_53:
        /*0068*/ 	.word	0x00000000


	//----- nvinfo : EIATTR_CBANK_PARAM_SIZE
	.align		4
.L_54:
        /*006c*/ 	.byte	0x03, 0x19
        /*006e*/ 	.short	0x0018


	//----- nvinfo : EIATTR_PARAM_CBANK
	.align		4
        /*0070*/ 	.byte	0x04, 0x0a
        /*0072*/ 	.short	(.L_56 - .L_55)
	.align		4
.L_55:
        /*0074*/ 	.word	index@(.nv.constant0._Z15place_creaturesPfPiii)
        /*0078*/ 	.short	0x0380
        /*007a*/ 	.short	0x0018


	//----- nvinfo : EIATTR_SW_WAR
	.align		4
.L_56:
        /*007c*/ 	.byte	0x04, 0x36
        /*007e*/ 	.short	(.L_58 - .L_57)
.L_57:
        /*0080*/ 	.word	0x00000008
.L_58:


//--------------------- .nv.info._Z20add_objects_to_worldPfPiiifff --------------------------
	.section	.nv.info._Z20add_objects_to_worldPfPiiifff,"",@"SHT_CUDA_INFO"
	.sectionflags	@""
	.align	4


	//----- nvinfo : EIATTR_CUDA_API_VERSION
	.align		4
        /*0000*/ 	.byte	0x04, 0x37
        /*0002*/ 	.short	(.L_60 - .L_59)
.L_59:
        /*0004*/ 	.word	0x00000082


	//----- nvinfo : EIATTR_KPARAM_INFO
	.align		4
.L_60:
        /*0008*/ 	.byte	0x04, 0x17
        /*000a*/ 	.short	(.L_62 - .L_61)
.L_61:
        /*000c*/ 	.word	0x00000000
        /*0010*/ 	.short	0x0006
        /*0012*/ 	.short	0x0020
        /*0014*/ 	.byte	0x00, 0xf0, 0x11, 0x00


	//----- nvinfo : EIATTR_KPARAM_INFO
	.align		4
.L_62:
        /*0018*/ 	.byte	0x04, 0x17
        /*001a*/ 	.short	(.L_64 - .L_63)
.L_63:
        /*001c*/ 	.word	0x00000000
        /*0020*/ 	.short	0x0005
        /*0022*/ 	.short	0x001c
        /*0024*/ 	.byte	0x00, 0xf0, 0x11, 0x00


	//----- nvinfo : EIATTR_KPARAM_INFO
	.align		4
.L_64:
        /*0028*/ 	.byte	0x04, 0x17
        /*002a*/ 	.short	(.L_66 - .L_65)
.L_65:
        /*002c*/ 	.word	0x00000000
        /*0030*/ 	.short	0x0004
        /*0032*/ 	.short	0x0018
        /*0034*/ 	.byte	0x00, 0xf0, 0x11, 0x00


	//----- nvinfo : EIATTR_KPARAM_INFO
	.align		4
.L_66:
        /*0038*/ 	.byte	0x04, 0x17
        /*003a*/ 	.short	(.L_68 - .L_67)
.L_67:
        /*003c*/ 	.word	0x00000000
        /*0040*/ 	.short	0x0003
        /*0042*/ 	.short	0x0014
        /*0044*/ 	.byte	0x00, 0xf0, 0x11, 0x00


	//----- nvinfo : EIATTR_KPARAM_INFO
	.align		4
.L_68:
        /*0048*/ 	.byte	0x04, 0x17
        /*004a*/ 	.short	(.L_70 - .L_69)
.L_69:
        /*004c*/ 	.word	0x00000000
        /*0050*/ 	.short	0x0002
        /*0052*/ 	.short	0x0010
        /*0054*/ 	.byte	0x00, 0xf0, 0x11, 0x00


	//----- nvinfo : EIATTR_KPARAM_INFO
	.align		4
.L_70:
        /*0058*/ 	.byte	0x04, 0x17
        /*005a*/ 	.short	(.L_72 - .L_71)
.L_71:
        /*005c*/ 	.word	0x00000000
        /*0060*/ 	.short	0x0001
        /*0062*/ 	.short	0x0008
        /*0064*/ 	.byte	0x00, 0xf5, 0x21, 0x00


	//----- nvinfo : EIATTR_KPARAM_INFO
	.align		4
.L_72:
        /*0068*/ 	.byte	0x04, 0x17
        /*006a*/ 	.short	(.L_74 - .L_73)
.L_73:
        /*006c*/ 	.word	0x00000000
        /*0070*/ 	.short	0x0000
        /*0072*/ 	.short	0x0000
        /*0074*/ 	.byte	0x00, 0xf5, 0x21, 0x00


	//----- nvinfo : EIATTR_SPARSE_MMA_MASK
	.align		4
.L_74:
        /*0078*/ 	.byte	0x03, 0x50
        /*007a*/ 	.short	0x0000


	//----- nvinfo : EIATTR_MAXREG_COUNT
	.align		4
        /*007c*/ 	.byte	0x03, 0x1b
        /*007e*/ 	.short	0x00ff


	//----- nvinfo : EIATTR_MERCURY_ISA_VERSION
	.align		4
        /*0080*/ 	.byte	0x03, 0x5f
        /*0082*/ 	.short	0x0101


	//----- nvinfo : EIATTR_VRC_CTA_INIT_COUNT
	.align		4
        /*0084*/ 	.byte	0x02, 0x4a
	.zero		1
	.zero		1


	//----- nvinfo : EIATTR_EXIT_INSTR_OFFSETS
	.align		4
        /*0088*/ 	.byte	0x04, 0x1c
        /*008a*/ 	.short	(.L_76 - .L_75)


	//   ....[0]....
.L_75:
        /*008c*/ 	.word	0x000000e0


	//   ....[1]....
        /*0090*/ 	.word	0x00000140


	//   ....[2]....
        /*0094*/ 	.word	0x00002840


	//   ....[3]....
        /*0098*/ 	.word	0x00002980


	//----- nvinfo : EIATTR_CRS_STACK_SIZE
	.align		4
.L_76:
        /*009c*/ 	.byte	0x04, 0x1e
        /*009e*/ 	.short	(.L_78 - .L_77)
.L_77:
        /*00a0*/ 	.word	0x00000000


	//----- nvinfo : EIATTR_CBANK_PARAM_SIZE
	.align		4
.L_78:
        /*00a4*/ 	.byte	0x03, 0x19
        /*00a6*/ 	.short	0x0024


	//----- nvinfo : EIATTR_PARAM_CBANK
	.align		4
        /*00a8*/ 	.byte	0x04, 0x0a
        /*00aa*/ 	.short	(.L_80 - .L_79)
	.align		4
.L_79:
        /*00ac*/ 	.word	index@(.nv.constant0._Z20add_objects_to_worldPfPiiifff)
        /*00b0*/ 	.short	0x0380
        /*00b2*/ 	.short	0x0024


	//----- nvinfo : EIATTR_SW_WAR
	.align		4
.L_80:
        /*00b4*/ 	.byte	0x04, 0x36
        /*00b6*/ 	.short	(.L_82 - .L_81)
.L_81:
        /*00b8*/ 	.word	0x00000008
.L_82:


//--------------------- .nv.callgraph             --------------------------
	.section	.nv.callgraph,"",@"SHT_CUDA_CALLGRAPH"
	.align	4
	.sectionentsize	8
	.align		4
        /*0000*/ 	.word	0x00000000
	.align		4
        /*0004*/ 	.word	0xffffffff
	.align		4
        /*0008*/ 	.word	0x00000000
	.align		4
        /*000c*/ 	.word	0xfffffffe
	.align		4
        /*0010*/ 	.word	0x00000000
	.align		4
        /*0014*/ 	.word	0xfffffffd
	.align		4
        /*0018*/ 	.word	0x00000000
	.align		4
        /*001c*/ 	.word	0xfffffffc


//--------------------- .nv.constant4             --------------------------
	.section	.nv.constant4,"a",@progbits
	.align	8
	.align		8
.nv.constant4:
        /*0000*/ 	.dword	precalc_xorwow_matrix
	.align		8
        /*0008*/ 	.dword	precalc_xorwow_offset_matrix
	.align		8
        /*0010*/ 	.dword	mrg32k3aM1
	.align		8
        /*0018*/ 	.dword	mrg32k3aM2
	.align		8
        /*0020*/ 	.dword	mrg32k3aM1SubSeq
	.align		8
        /*0028*/ 	.dword	mrg32k3aM2SubSeq
	.align		8
        /*0030*/ 	.dword	mrg32k3aM1Seq
	.align		8
        /*0038*/ 	.dword	mrg32k3aM2Seq


//--------------------- .nv.constant3             --------------------------
	.section	.nv.constant3,"a",@progbits
	.align	8
.nv.constant3:
	.type		__cr_lgamma_table,@object
	.size		__cr_lgamma_table,(.L_8 - __cr_lgamma_table)
__cr_lgamma_table:
        /*0000*/ 	.byte	0x00, 0x00, 0x00, 0x00, 0x00, 0x00, 0x00, 0x00, 0x00, 0x00, 0x00, 0x00, 0x00, 0x00, 0x00, 0x00
        /*0010*/ 	.byte	0xef, 0x39, 0xfa, 0xfe, 0x42, 0x2e, 0xe6, 0x3f, 0x02, 0x20, 0x2a, 0xfa, 0x0b, 0xab, 0xfc, 0x3f
        /*0020*/ 	.byte	0xf9, 0x2c, 0x92, 0x7c, 0xa7, 0x6c, 0x09, 0x40, 0xc9, 0x79, 0x44, 0x3c, 0x64, 0x26, 0x13, 0x40
        /*0030*/ 	.byte	0xca, 0x01, 0xcf, 0x3a, 0x27, 0x51, 0x1a, 0x40, 0x30, 0xcc, 0x2d, 0xf3, 0xe1, 0x0c, 0x21, 0x40
        /*0040*/ 	.byte	0x0d, 0xb7, 0xfc, 0x82, 0x8e, 0x35, 0x25, 0x40
.L_8:


//--------------------- .text._Z11set_to_zeroPfii --------------------------
	.section	.text._Z11set_to_zeroPfii,"ax",@progbits
	.align	128
        .global         _Z11set_to_zeroPfii
        .type           _Z11set_to_zeroPfii,@function
        .size           _Z11set_to_zeroPfii,(.L_x_27 - _Z11set_to_zeroPfii)
        .other          _Z11set_to_zeroPfii,@"STO_CUDA_ENTRY STV_DEFAULT"
_Z11set_to_zeroPfii:
.text._Z11set_to_zeroPfii:
[----:B------:R-:W-:Y:S01]  /*0000*/  LDC R1, c[0x0][0x37c] ;  /* 0x0000df00ff017b82 */ /* 0x000fe20000000800 */
[----:B------:R-:W0:Y:S01]  /*0010*/  S2R R0, SR_TID.Y ;  /* 0x0000000000007919 */ /* 0x000e220000002200 */
[----:B------:R-:W1:Y:S01]  /*0020*/  LDCU UR4, c[0x0][0x360] ;  /* 0x00006c00ff0477ac */ /* 0x000e620008000800 */
[----:B------:R-:W0:Y:S01]  /*0030*/  S2R R3, SR_CTAID.Y ;  /* 0x0000000000037919 */ /* 0x000e220000002600 */
[----:B------:R-:W0:Y:S01]  /*0040*/  LDCU UR5, c[0x0][0x364] ;  /* 0x00006c80ff0577ac */ /* 0x000e220008000800 */
[----:B------:R-:W2:Y:S01]  /*0050*/  S2R R4, SR_TID.Z ;  /* 0x0000000000047919 */ /* 0x000ea20000002300 */
[----:B------:R-:W2:Y:S01]  /*0060*/  LDCU UR6, c[0x0][0x368] ;  /* 0x00006d00ff0677ac */ /* 0x000ea20008000800 */
[----:B------:R-:W2:Y:S01]  /*0070*/  S2R R7, SR_CTAID.Z ;  /* 0x0000000000077919 */ /* 0x000ea20000002700 */
[----:B------:R-:W3:Y:S01]  /*0080*/  LDCU.64 UR8, c[0x0][0x388] ;  /* 0x00007100ff0877ac */ /* 0x000ee20008000a00 */
[----:B------:R-:W1:Y:S01]  /*0090*/  S2R R5, SR_TID.X ;  /* 0x0000000000057919 */ /* 0x000e620000002100 */
[----:B------:R-:W1:Y:S01]  /*00a0*/  S2R R2, SR_CTAID.X ;  /* 0x0000000000027919 */ /* 0x000e620000002500 */
[----:B0-----:R-:W-:-:S02]  /*00b0*/  IMAD R0, R3, UR5, R0 ;  /* 0x0000000503007c24 */ /* 0x001fc4000f8e0200 */
[----:B--2---:R-:W-:-:S04]  /*00c0*/  IMAD R3, R7, UR6, R4 ;  /* 0x0000000607037c24 */ /* 0x004fc8000f8e0204 */
[----:B---3--:R-:W-:Y:S02]  /*00d0*/  IMAD R0, R3, UR8, R0 ;  /* 0x0000000803007c24 */ /* 0x008fe4000f8e0200 */
[----:B-1----:R-:W-:Y:S01]  /*00e0*/  IMAD R5, R2, UR4, R5 ;  /* 0x0000000402057c24 */ /* 0x002fe2000f8e0205 */
[----:B------:R-:W-:-:S03]  /*00f0*/  UIMAD UR4, UR8, UR8, URZ ;  /* 0x00000008080472a4 */ /* 0x000fc6000f8e02ff */
[----:B------:R-:W-:Y:S01]  /*0100*/  IMAD R5, R0, UR8, R5 ;  /* 0x0000000800057c24 */ /* 0x000fe2000f8e0205 */
[----:B------:R-:W-:-:S06]  /*0110*/  UIMAD UR4, UR4, UR9, URZ ;  /* 0x00000009040472a4 */ /* 0x000fcc000f8e02ff */
[----:B------:R-:W-:-:S13]  /*0120*/  ISETP.GE.AND P0, PT, R5, UR4, PT ;  /* 0x0000000405007c0c */ /* 0x000fda000bf06270 */
[----:B------:R-:W-:Y:S05]  /*0130*/  @P0 EXIT ;  /* 0x000000000000094d */ /* 0x000fea0003800000 */
[----:B------:R-:W0:Y:S01]  /*0140*/  LDC.64 R2, c[0x0][0x380] ;  /* 0x0000e000ff027b82 */ /* 0x000e220000000a00 */
[----:B------:R-:W1:Y:S01]  /*0150*/  LDCU.64 UR4, c[0x0][0x358] ;  /* 0x00006b00ff0477ac */ /* 0x000e620008000a00 */
[----:B0-----:R-:W-:-:S05]  /*0160*/  IMAD.WIDE R2, R5, 0x4, R2 ;  /* 0x0000000405027825 */ /* 0x001fca00078e0202 */
[----:B-1----:R-:W-:Y:S01]  /*0170*/  STG.E desc[UR4][R2.64], RZ ;  /* 0x000000ff02007986 */ /* 0x002fe2000c101904 */
[----:B------:R-:W-:Y:S05]  /*0180*/  EXIT ;  /* 0x000000000000794d */ /* 0x000fea0003800000 */
.L_x_0:
[----:B------:R-:W-:-:S00]  /*0190*/  BRA `(.L_x_0) ;  /* 0xfffffffc00fc7947 */ /* 0x000fc0000383ffff */
[----:B------:R-:W-:-:S00]  /*01a0*/  NOP ;  /* 0x0000000000007918 */ /* 0x000fc00000000000 */
        /* <DEDUP_REMOVED lines=13> */
.L_x_27:


//--------------------- .text._Z15place_creaturesPfPiii --------------------------
	.section	.text._Z15place_creaturesPfPiii,"ax",@progbits
	.align	128
        .global         _Z15place_creaturesPfPiii
        .type           _Z15place_creaturesPfPiii,@function
        .size           _Z15place_creaturesPfPiii,(.L_x_28 - _Z15place_creaturesPfPiii)
        .other          _Z15place_creaturesPfPiii,@"STO_CUDA_ENTRY STV_DEFAULT"
_Z15place_creaturesPfPiii:
.text._Z15place_creaturesPfPiii:
[----:B------:R-:W0:Y:S01]  /*0000*/  LDC R1, c[0x0][0x37c] ;  /* 0x0000df00ff017b82 */ /* 0x000e220000000800 */
[----:B------:R-:W1:Y:S07]  /*0010*/  S2R R0, SR_TID.X ;  /* 0x0000000000007919 */ /* 0x000e6e0000002100 */
[----:B------:R-:W1:Y:S01]  /*0020*/  S2UR UR4, SR_CTAID.X ;  /* 0x00000000000479c3 */ /* 0x000e620000002500 */
[----:B------:R-:W2:Y:S01]  /*0030*/  LDCU UR5, c[0x0][0x394] ;  /* 0x00007280ff0577ac */ /* 0x000ea20008000800 */
[----:B0-----:R-:W-:-:S06]  /*0040*/  VIADD R1, R1, 0xffffffd0 ;  /* 0xffffffd001017836 */ /* 0x001fcc0000000000 */
[----:B------:R-:W1:Y:S02]  /*0050*/  LDC R13, c[0x0][0x360] ;  /* 0x0000d800ff0d7b82 */ /* 0x000e640000000800 */
[----:B-1----:R-:W-:-:S05]  /*0060*/  IMAD R13, R13, UR4, R0 ;  /* 0x000000040d0d7c24 */ /* 0x002fca000f8e0200 */
[----:B--2---:R-:W-:-:S13]  /*0070*/  ISETP.GT.AND P0, PT, R13, UR5, PT ;  /* 0x000000050d007c0c */ /* 0x004fda000bf04270 */
[----:B------:R-:W-:Y:S05]  /*0080*/  @P0 EXIT ;  /* 0x000000000000094d */ /* 0x000fea0003800000 */
[----:B------:R-:W-:-:S06]  /*0090*/  CS2R R2, SR_CLOCKLO ;  /* 0x0000000000027805 */ /* 0x000fcc0000015000 */
[----:B------:R-:W-:Y:S01]  /*00a0*/  LOP3.LUT R0, R2, 0xaad26b49, RZ, 0x3c, !PT ;  /* 0xaad26b4902007812 */ /* 0x000fe200078e3cff */
[----:B------:R-:W0:Y:S01]  /*00b0*/  LDCU.64 UR6, c[0x0][0x358] ;  /* 0x00006b00ff0677ac */ /* 0x000e220008000a00 */
[----:B------:R-:W-:Y:S01]  /*00c0*/  LOP3.LUT R2, R3, 0xf7dcefdd, RZ, 0x3c, !PT ;  /* 0xf7dcefdd03027812 */ /* 0x000fe200078e3cff */
[----:B------:R-:W-:Y:S01]  /*00d0*/  BSSY.RECONVERGENT B0, `(.L_x_1) ;  /* 0x000025f000007945 */ /* 0x000fe20003800200 */
[----:B------:R-:W-:Y:S01]  /*00e0*/  ISETP.NE.AND P0, PT, R13, RZ, PT ;  /* 0x000000ff0d00720c */ /* 0x000fe20003f05270 */
[----:B------:R-:W-:Y:S02]  /*00f0*/  IMAD R0, R0, 0x4182bed5, RZ ;  /* 0x4182bed500007824 */ /* 0x000fe400078e02ff */
[----:B------:R-:W-:Y:S02]  /*0100*/  IMAD R3, R2, -0x658354e5, RZ ;  /* 0x9a7cab1b02037824 */ /* 0x000fe400078e02ff */
[C---:B------:R-:W-:Y:S01]  /*0110*/  VIADD R7, R0.reuse, 0x75bcd15 ;  /* 0x075bcd1500077836 */ /* 0x040fe20000000000 */
[C---:B------:R-:W-:Y:S01]  /*0120*/  LOP3.LUT R4, R0.reuse, 0x159a55e5, RZ, 0x3c, !PT ;  /* 0x159a55e500047812 */ /* 0x040fe200078e3cff */
[----:B------:R-:W-:Y:S01]  /*0130*/  VIADD R5, R3, 0x1f123bb5 ;  /* 0x1f123bb503057836 */ /* 0x000fe20000000000 */
[----:B------:R-:W-:-:S02]  /*0140*/  IADD3 R6, PT, PT, R0, 0x64f0c9, R3 ;  /* 0x0064f0c900067810 */ /* 0x000fc40007ffe003 */
[----:B------:R-:W-:Y:S01]  /*0150*/  LOP3.LUT R2, R3, 0x5491333, RZ, 0x3c, !PT ;  /* 0x0549133303027812 */ /* 0x000fe200078e3cff */
[----:B------:R-:W-:Y:S01]  /*0160*/  VIADD R3, R0, 0x583f19 ;  /* 0x00583f1900037836 */ /* 0x000fe20000000000 */
[----:B------:R1:W-:Y:S04]  /*0170*/  STL.64 [R1+0x8], R4 ;  /* 0x0000080401007387 */ /* 0x0003e80000100a00 */
[----:B------:R1:W-:Y:S04]  /*0180*/  STL.64 [R1], R6 ;  /* 0x0000000601007387 */ /* 0x0003e80000100a00 */
[----:B------:R1:W-:Y:S01]  /*0190*/  STL.64 [R1+0x10], R2 ;  /* 0x0000100201007387 */ /* 0x0003e20000100a00 */
[----:B0-----:R-:W-:Y:S05]  /*01a0*/  @!P0 BRA `(.L_x_2) ;  /* 0x0000002400448947 */ /* 0x001fea0003800000 */
[----:B------:R-:W-:Y:S01]  /*01b0*/  SHF.R.S32.HI R14, RZ, 0x1f, R13 ;  /* 0x0000001fff0e7819 */ /* 0x000fe2000001140d */
[----:B------:R-:W-:-:S07]  /*01c0*/  IMAD.MOV.U32 R12, RZ, RZ, RZ ;  /* 0x000000ffff0c7224 */ /* 0x000fce00078e00ff */
.L_x_11:
[----:B------:R-:W-:Y:S01]  /*01d0*/  LOP3.LUT R0, R13, 0x3, RZ, 0xc0, !PT ;  /* 0x000000030d007812 */ /* 0x000fe200078ec0ff */
[----:B------:R-:W-:Y:S03]  /*01e0*/  BSSY.RECONVERGENT B1, `(.L_x_3) ;  /* 0x0000247000017945 */ /* 0x000fe60003800200 */
[----:B------:R-:W-:-:S04]  /*01f0*/  ISETP.NE.U32.AND P0, PT, R0, RZ, PT ;  /* 0x000000ff0000720c */ /* 0x000fc80003f05070 */
[----:B------:R-:W-:-:S13]  /*0200*/  ISETP.NE.AND.EX P0, PT, RZ, RZ, PT, P0 ;  /* 0x000000ffff00720c */ /* 0x000fda0003f05300 */
[----:B0-----:R-:W-:Y:S05]  /*0210*/  @!P0 BRA `(.L_x_4) ;  /* 0x00000024000c8947 */ /* 0x001fea0003800000 */
[----:B------:R-:W0:Y:S01]  /*0220*/  LDC.64 R8, c[0x4][RZ] ;  /* 0x01000000ff087b82 */ /* 0x000e220000000a00 */
[----:B------:R-:W-:Y:S01]  /*0230*/  IMAD.MOV.U32 R0, RZ, RZ, RZ ;  /* 0x000000ffff007224 */ /* 0x000fe200078e00ff */
[----:B-1----:R-:W-:Y:S02]  /*0240*/  CS2R R2, SRZ ;  /* 0x0000000000027805 */ /* 0x002fe4000001ff00 */
[----:B------:R-:W-:Y:S01]  /*0250*/  CS2R R4, SRZ ;  /* 0x0000000000047805 */ /* 0x000fe2000001ff00 */
[----:B------:R-:W-:Y:S02]  /*0260*/  IMAD.MOV.U32 R7, RZ, RZ, RZ ;  /* 0x000000ffff077224 */ /* 0x000fe400078e00ff */
[----:B0-----:R-:W-:-:S07]  /*0270*/  IMAD.WIDE.U32 R8, R12, 0xc80, R8 ;  /* 0x00000c800c087825 */ /* 0x001fce00078e0008 */
.L_x_6:
[----:B------:R-:W-:-:S06]  /*0280*/  IMAD R15, R0, 0x4, R1 ;  /* 0x00000004000f7824 */ /* 0x000fcc00078e0201 */
[----:B------:R-:W5:Y:S01]  /*0290*/  LDL R15, [R15+0x4] ;  /* 0x000004000f0f7983 */ /* 0x000f620000100800 */
[----:B------:R-:W-:-:S05]  /*02a0*/  UMOV UR4, URZ ;  /* 0x000000ff00047c82 */ /* 0x000fca0008000000 */
.L_x_5:
[----:B-----5:R-:W-:Y:S01]  /*02b0*/  SHF.R.U32.HI R22, RZ, UR4, R15 ;  /* 0x00000004ff167c19 */ /* 0x020fe2000801160f */
[----:B------:R-:W-:-:S03]  /*02c0*/  IMAD.SHL.U32 R10, R0, 0x20, RZ ;  /* 0x00000020000a7824 */ /* 0x000fc600078e00ff */
[----:B------:R-:W-:Y:S01]  /*02d0*/  LOP3.LUT R11, R22, 0x1, RZ, 0xc0, !PT ;  /* 0x00000001160b7812 */ /* 0x000fe200078ec0ff */
[----:B------:R-:W-:-:S03]  /*02e0*/  VIADD R10, R10, UR4 ;  /* 0x000000040a0a7c36 */ /* 0x000fc60008000000 */
[----:B------:R-:W-:Y:S01]  /*02f0*/  ISETP.NE.U32.AND P0, PT, R11, 0x1, PT ;  /* 0x000000010b00780c */ /* 0x000fe20003f05070 */
[----:B------:R-:W-:-:S03]  /*0300*/  IMAD R11, R10, 0x5, RZ ;  /* 0x000000050a0b7824 */ /* 0x000fc600078e02ff */
[----:B------:R-:W-:Y:S01]  /*0310*/  R2P PR, R22, 0x7e ;  /* 0x0000007e16007804 */ /* 0x000fe20000000000 */
[----:B------:R-:W-:-:S08]  /*0320*/  IMAD.WIDE.U32 R10, R11, 0x4, R8 ;  /* 0x000000040b0a7825 */ /* 0x000fd000078e0008 */
[----:B------:R-:W2:Y:S04]  /*0330*/  @!P0 LDG.E R16, desc[UR6][R10.64+0x10] ;  /* 0x000010060a108981 */ /* 0x000ea8000c1e1900 */
[----:B------:R-:W3:Y:S04]  /*0340*/  @P1 LDG.E R18, desc[UR6][R10.64+0x24] ;  /* 0x000024060a121981 */ /* 0x000ee8000c1e1900 */
[----:B------:R-:W4:Y:S04]  /*0350*/  @P2 LDG.E R20, desc[UR6][R10.64+0x38] ;  /* 0x000038060a142981 */ /* 0x000f28000c1e1900 */
[----:B------:R-:W4:Y:S04]  /*0360*/  @P3 LDG.E R24, desc[UR6][R10.64+0x4c] ;  /* 0x00004c060a183981 */ /* 0x000f28000c1e1900 */
[----:B------:R-:W4:Y:S04]  /*0370*/  @P4 LDG.E R26, desc[UR6][R10.64+0x60] ;  /* 0x000060060a1a4981 */ /* 0x000f28000c1e1900 */
[----:B------:R-:W4:Y:S04]  /*0380*/  @!P0 LDG.E R17, desc[UR6][R10.64+0x4] ;  /* 0x000004060a118981 */ /* 0x000f28000c1e1900 */
[----:B------:R-:W4:Y:S04]  /*0390*/  @!P0 LDG.E R19, desc[UR6][R10.64+0xc] ;  /* 0x00000c060a138981 */ /* 0x000f28000c1e1900 */
[----:B------:R-:W4:Y:S04]  /*03a0*/  @P1 LDG.E R21, desc[UR6][R10.64+0x18] ;  /* 0x000018060a151981 */ /* 0x000f28000c1e1900 */
[----:B------:R-:W4:Y:S04]  /*03b0*/  @P3 LDG.E R23, desc[UR6][R10.64+0x40] ;  /* 0x000040060a173981 */ /* 0x000f28000c1e1900 */
[----:B------:R-:W4:Y:S04]  /*03c0*/  @P5 LDG.E R25, desc[UR6][R10.64+0x70] ;  /* 0x000070060a195981 */ /* 0x000f28000c1e1900 */
[----:B------:R-:W4:Y:S01]  /*03d0*/  @P6 LDG.E R28, desc[UR6][R10.64+0x88] ;  /* 0x000088060a1c6981 */ /* 0x000f22000c1e1900 */
[----:B--2---:R-:W-:-:S03]  /*03e0*/  @!P0 LOP3.LUT R3, R3, R16, RZ, 0x3c, !PT ;  /* 0x0000001003038212 */ /* 0x004fc600078e3cff */
[----:B------:R-:W2:Y:S01]  /*03f0*/  @!P0 LDG.E R16, desc[UR6][R10.64] ;  /* 0x000000060a108981 */ /* 0x000ea2000c1e1900 */
[----:B---3--:R-:W-:-:S03]  /*0400*/  @P1 LOP3.LUT R3, R3, R18, RZ, 0x3c, !PT ;  /* 0x0000001203031212 */ /* 0x008fc600078e3cff */
[----:B------:R-:W3:Y:S01]  /*0410*/  @!P0 LDG.E R18, desc[UR6][R10.64+0x8] ;  /* 0x000008060a128981 */ /* 0x000ee2000c1e1900 */
[----:B----4-:R-:W-:-:S03]  /*0420*/  @P2 LOP3.LUT R3, R3, R20, RZ, 0x3c, !PT ;  /* 0x0000001403032212 */ /* 0x010fc600078e3cff */
[----:B------:R-:W4:Y:S01]  /*0430*/  @P1 LDG.E R20, desc[UR6][R10.64+0x14] ;  /* 0x000014060a141981 */ /* 0x000f22000c1e1900 */
[----:B------:R-:W-:-:S03]  /*0440*/  @P3 LOP3.LUT R3, R3, R24, RZ, 0x3c, !PT ;  /* 0x0000001803033212 */ /* 0x000fc600078e3cff */
[----:B------:R-:W4:Y:S01]  /*0450*/  @P5 LDG.E R24, desc[UR6][R10.64+0x74] ;  /* 0x000074060a185981 */ /* 0x000f22000c1e1900 */
[----:B------:R-:W-:-:S03]  /*0460*/  @P4 LOP3.LUT R3, R3, R26, RZ, 0x3c, !PT ;  /* 0x0000001a03034212 */ /* 0x000fc600078e3cff */
[----:B------:R-:W4:Y:S01]  /*0470*/  @P3 LDG.E R26, desc[UR6][R10.64+0x44] ;  /* 0x000044060a1a3981 */ /* 0x000f22000c1e1900 */
[----:B------:R-:W-:-:S03]  /*0480*/  @!P0 LOP3.LUT R4, R4, R17, RZ, 0x3c, !PT ;  /* 0x0000001104048212 */ /* 0x000fc600078e3cff */
[----:B------:R-:W4:Y:S01]  /*0490*/  @P1 LDG.E R17, desc[UR6][R10.64+0x20] ;  /* 0x000020060a111981 */ /* 0x000f22000c1e1900 */
[----:B------:R-:W-:-:S03]  /*04a0*/  @!P0 LOP3.LUT R2, R2, R19, RZ, 0x3c, !PT ;  /* 0x0000001302028212 */ /* 0x000fc600078e3cff */
[----:B------:R-:W4:Y:S01]  /*04b0*/  @P2 LDG.E R19, desc[UR6][R10.64+0x2c] ;  /* 0x00002c060a132981 */ /* 0x000f22000c1e1900 */
[----:B------:R-:W-:-:S03]  /*04c0*/  @P1 LOP3.LUT R4, R4, R21, RZ, 0x3c, !PT ;  /* 0x0000001504041212 */ /* 0x000fc600078e3cff */
[----:B------:R-:W4:Y:S01]  /*04d0*/  @P2 LDG.E R21, desc[UR6][R10.64+0x34] ;  /* 0x000034060a152981 */ /* 0x000f22000c1e1900 */
[----:B--2---:R-:W-:-:S03]  /*04e0*/  @!P0 LOP3.LUT R7, R7, R16, RZ, 0x3c, !PT ;  /* 0x0000001007078212 */ /* 0x004fc600078e3cff */
[----:B------:R-:W2:Y:S01]  /*04f0*/  @P1 LDG.E R16, desc[UR6][R10.64+0x1c] ;  /* 0x00001c060a101981 */ /* 0x000ea2000c1e1900 */
[----:B---3--:R-:W-:-:S03]  /*0500*/  @!P0 LOP3.LUT R5, R5, R18, RZ, 0x3c, !PT ;  /* 0x0000001205058212 */ /* 0x008fc600078e3cff */
[----:B------:R-:W3:Y:S01]  /*0510*/  @P2 LDG.E R18, desc[UR6][R10.64+0x28] ;  /* 0x000028060a122981 */ /* 0x000ee2000c1e1900 */
[----:B----4-:R-:W-:-:S03]  /*0520*/  @P1 LOP3.LUT R7, R7, R20, RZ, 0x3c, !PT ;  /* 0x0000001407071212 */ /* 0x010fc600078e3cff */
[----:B------:R-:W4:Y:S01]  /*0530*/  @P2 LDG.E R20, desc[UR6][R10.64+0x30] ;  /* 0x000030060a142981 */ /* 0x000f22000c1e1900 */
[----:B------:R-:W-:-:S03]  /*0540*/  @P5 LOP3.LUT R3, R3, R24, RZ, 0x3c, !PT ;  /* 0x0000001803035212 */ /* 0x000fc600078e3cff */
[----:B------:R-:W4:Y:S01]  /*0550*/  @P3 LDG.E R24, desc[UR6][R10.64+0x3c] ;  /* 0x00003c060a183981 */ /* 0x000f22000c1e1900 */
[----:B------:R-:W-:-:S03]  /*0560*/  @P1 LOP3.LUT R2, R2, R17, RZ, 0x3c, !PT ;  /* 0x0000001102021212 */ /* 0x000fc600078e3cff */
[----:B------:R-:W4:Y:S01]  /*0570*/  @P3 LDG.E R17, desc[UR6][R10.64+0x48] ;  /* 0x000048060a113981 */ /* 0x000f22000c1e1900 */
[----:B------:R-:W-:-:S03]  /*0580*/  @P2 LOP3.LUT R4, R4, R19, RZ, 0x3c, !PT ;  /* 0x0000001304042212 */ /* 0x000fc600078e3cff */
[----:B------:R-:W4:Y:S01]  /*0590*/  @P4 LDG.E R19, desc[UR6][R10.64+0x54] ;  /* 0x000054060a134981 */ /* 0x000f22000c1e1900 */
[----:B------:R-:W-:Y:S02]  /*05a0*/  @P2 LOP3.LUT R2, R2, R21, RZ, 0x3c, !PT ;  /* 0x0000001502022212 */ /* 0x000fe400078e3cff */
[----:B------:R-:W-:Y:S01]  /*05b0*/  @P3 LOP3.LUT R4, R4, R23, RZ, 0x3c, !PT ;  /* 0x0000001704043212 */ /* 0x000fe200078e3cff */
[----:B------:R-:W4:Y:S04]  /*05c0*/  @P4 LDG.E R21, desc[UR6][R10.64+0x5c] ;  /* 0x00005c060a154981 */ /* 0x000f28000c1e1900 */
[----:B------:R-:W4:Y:S01]  /*05d0*/  @P5 LDG.E R23, desc[UR6][R10.64+0x68] ;  /* 0x000068060a175981 */ /* 0x000f22000c1e1900 */
[----:B--2---:R-:W-:-:S03]  /*05e0*/  @P1 LOP3.LUT R5, R5, R16, RZ, 0x3c, !PT ;  /* 0x0000001005051212 */ /* 0x004fc600078e3cff */
[----:B------:R-:W2:Y:S01]  /*05f0*/  @P4 LDG.E R16, desc[UR6][R10.64+0x50] ;  /* 0x000050060a104981 */ /* 0x000ea2000c1e1900 */
[----:B---3--:R-:W-:-:S03]  /*0600*/  @P2 LOP3.LUT R7, R7, R18, RZ, 0x3c, !PT ;  /* 0x0000001207072212 */ /* 0x008fc600078e3cff */
[----:B------:R-:W3:Y:S01]  /*0610*/  @P4 LDG.E R18, desc[UR6][R10.64+0x58] ;  /* 0x000058060a124981 */ /* 0x000ee2000c1e1900 */
[----:B----4-:R-:W-:-:S03]  /*0620*/  @P2 LOP3.LUT R5, R5, R20, RZ, 0x3c, !PT ;  /* 0x0000001405052212 */ /* 0x010fc600078e3cff */
[----:B------:R-:W4:Y:S01]  /*0630*/  @P5 LDG.E R20, desc[UR6][R10.64+0x64] ;  /* 0x000064060a145981 */ /* 0x000f22000c1e1900 */
[----:B------:R-:W-:-:S03]  /*0640*/  @P3 LOP3.LUT R7, R7, R24, RZ, 0x3c, !PT ;  /* 0x0000001807073212 */ /* 0x000fc600078e3cff */
[----:B------:R-:W4:Y:S01]  /*0650*/  @P5 LDG.E R24, desc[UR6][R10.64+0x6c] ;  /* 0x00006c060a185981 */ /* 0x000f22000c1e1900 */
[----:B------:R-:W-:Y:S02]  /*0660*/  LOP3.LUT P0, RZ, R22, 0x80, RZ, 0xc0, !PT ;  /* 0x0000008016ff7812 */ /* 0x000fe4000780c0ff */
[----:B------:R-:W-:Y:S02]  /*0670*/  @P3 LOP3.LUT R5, R5, R26, RZ, 0x3c, !PT ;  /* 0x0000001a05053212 */ /* 0x000fe400078e3cff */
[----:B------:R-:W-:Y:S02]  /*0680*/  @P3 LOP3.LUT R2, R2, R17, RZ, 0x3c, !PT ;  /* 0x0000001102023212 */ /* 0x000fe400078e3cff */
[----:B------:R-:W4:Y:S01]  /*0690*/  @P6 LDG.E R17, desc[UR6][R10.64+0x7c] ;  /* 0x00007c060a116981 */ /* 0x000f22000c1e1900 */
[----:B------:R-:W-:-:S03]  /*06a0*/  @P4 LOP3.LUT R4, R4, R19, RZ, 0x3c, !PT ;  /* 0x0000001304044212 */ /* 0x000fc600078e3cff */
[----:B------:R-:W4:Y:S01]  /*06b0*/  @P6 LDG.E R19, desc[UR6][R10.64+0x84] ;  /* 0x000084060a136981 */ /* 0x000f22000c1e1900 */
[----:B------:R-:W-:-:S03]  /*06c0*/  @P4 LOP3.LUT R2, R2, R21, RZ, 0x3c, !PT ;  /* 0x0000001502024212 */ /* 0x000fc600078e3cff */
[----:B------:R-:W4:Y:S01]  /*06d0*/  @P0 LDG.E R26, desc[UR6][R10.64+0x9c] ;  /* 0x00009c060a1a0981 */ /* 0x000f22000c1e1900 */
[----:B------:R-:W-:-:S03]  /*06e0*/  @P5 LOP3.LUT R4, R4, R23, RZ, 0x3c, !PT ;  /* 0x0000001704045212 */ /* 0x000fc600078e3cff */
        /* <DEDUP_REMOVED lines=10> */
[----:B------:R-:W-:Y:S02]  /*0790*/  @P5 LOP3.LUT R2, R2, R25, RZ, 0x3c, !PT ;  /* 0x0000001902025212 */ /* 0x000fe400078e3cff */
[----:B------:R-:W-:Y:S02]  /*07a0*/  @P6 LOP3.LUT R3, R3, R28, RZ, 0x3c, !PT ;  /* 0x0000001c03036212 */ /* 0x000fe400078e3cff */
[----:B------:R-:W-:Y:S02]  /*07b0*/  @P6 LOP3.LUT R4, R4, R17, RZ, 0x3c, !PT ;  /* 0x0000001104046212 */ /* 0x000fe400078e3cff */
[----:B------:R-:W-:Y:S02]  /*07c0*/  @P6 LOP3.LUT R2, R2, R19, RZ, 0x3c, !PT ;  /* 0x0000001302026212 */ /* 0x000fe400078e3cff */
[----:B------:R-:W-:Y:S02]  /*07d0*/  @P0 LOP3.LUT R3, R3, R26, RZ, 0x3c, !PT ;  /* 0x0000001a03030212 */ /* 0x000fe400078e3cff */
[----:B------:R-:W-:-:S02]  /*07e0*/  @P0 LOP3.LUT R4, R4, R21, RZ, 0x3c, !PT ;  /* 0x0000001504040212 */ /* 0x000fc400078e3cff */
[----:B------:R-:W-:Y:S02]  /*07f0*/  @P0 LOP3.LUT R2, R2, R23, RZ, 0x3c, !PT ;  /* 0x0000001702020212 */ /* 0x000fe400078e3cff */
[----:B--2---:R-:W-:Y:S02]  /*0800*/  @P6 LOP3.LUT R7, R7, R16, RZ, 0x3c, !PT ;  /* 0x0000001007076212 */ /* 0x004fe400078e3cff */
[----:B---3--:R-:W-:Y:S02]  /*0810*/  @P6 LOP3.LUT R5, R5, R18, RZ, 0x3c, !PT ;  /* 0x0000001205056212 */ /* 0x008fe400078e3cff */
[----:B----4-:R-:W-:Y:S02]  /*0820*/  @P0 LOP3.LUT R7, R7, R20, RZ, 0x3c, !PT ;  /* 0x0000001407070212 */ /* 0x010fe400078e3cff */
[----:B------:R-:W-:Y:S02]  /*0830*/  @P0 LOP3.LUT R5, R5, R24, RZ, 0x3c, !PT ;  /* 0x0000001805050212 */ /* 0x000fe400078e3cff */
[----:B------:R-:W-:-:S13]  /*0840*/  R2P PR, R22.B1, 0x7f ;  /* 0x0000007f16007804 */ /* 0x000fda0000001000 */
[----:B------:R-:W2:Y:S04]  /*0850*/  @P0 LDG.E R18, desc[UR6][R10.64+0xa0] ;  /* 0x0000a0060a120981 */ /* 0x000ea8000c1e1900 */
[----:B------:R-:W3:Y:S04]  /*0860*/  @P0 LDG.E R19, desc[UR6][R10.64+0xa4] ;  /* 0x0000a4060a130981 */ /* 0x000ee8000c1e1900 */
[----:B------:R-:W4:Y:S04]  /*0870*/  @P0 LDG.E R20, desc[UR6][R10.64+0xa8] ;  /* 0x0000a8060a140981 */ /* 0x000f28000c1e1900 */
[----:B------:R-:W4:Y:S04]  /*0880*/  @P0 LDG.E R21, desc[UR6][R10.64+0xac] ;  /* 0x0000ac060a150981 */ /* 0x000f28000c1e1900 */
[----:B------:R-:W4:Y:S04]  /*0890*/  @P0 LDG.E R24, desc[UR6][R10.64+0xb0] ;  /* 0x0000b0060a180981 */ /* 0x000f28000c1e1900 */
[----:B------:R-:W4:Y:S04]  /*08a0*/  @P1 LDG.E R16, desc[UR6][R10.64+0xbc] ;  /* 0x0000bc060a101981 */ /* 0x000f28000c1e1900 */
[----:B------:R-:W4:Y:S04]  /*08b0*/  @P1 LDG.E R26, desc[UR6][R10.64+0xb4] ;  /* 0x0000b4060a1a1981 */ /* 0x000f28000c1e1900 */
        /* <DEDUP_REMOVED lines=11> */
[----:B------:R-:W-:Y:S01]  /*0970*/  LOP3.LUT P0, RZ, R22, 0x8000, RZ, 0xc0, !PT ;  /* 0x0000800016ff7812 */ /* 0x000fe2000780c0ff */
[----:B------:R-:W4:Y:S01]  /*0980*/  @P2 LDG.E R24, desc[UR6][R10.64+0xd8] ;  /* 0x0000d8060a182981 */ /* 0x000f22000c1e1900 */
[----:B------:R-:W-:-:S03]  /*0990*/  @P1 LOP3.LUT R5, R5, R16, RZ, 0x3c, !PT ;  /* 0x0000001005051212 */ /* 0x000fc600078e3cff */
[----:B------:R-:W4:Y:S01]  /*09a0*/  @P2 LDG.E R22, desc[UR6][R10.64+0xd0] ;  /* 0x0000d0060a162981 */ /* 0x000f22000c1e1900 */
[----:B------:R-:W-:-:S03]  /*09b0*/  @P1 LOP3.LUT R7, R7, R26, RZ, 0x3c, !PT ;  /* 0x0000001a07071212 */ /* 0x000fc600078e3cff */
[----:B------:R-:W4:Y:S01]  /*09c0*/  @P3 LDG.E R16, desc[UR6][R10.64+0xe4] ;  /* 0x0000e4060a103981 */ /* 0x000f22000c1e1900 */
[----:B------:R-:W-:-:S03]  /*09d0*/  @P1 LOP3.LUT R4, R4, R23, RZ, 0x3c, !PT ;  /* 0x0000001704041212 */ /* 0x000fc600078e3cff */
[----:B------:R-:W4:Y:S01]  /*09e0*/  @P3 LDG.E R26, desc[UR6][R10.64+0xdc] ;  /* 0x0000dc060a1a3981 */ /* 0x000f22000c1e1900 */
[----:B------:R-:W-:-:S03]  /*09f0*/  @P1 LOP3.LUT R2, R2, R17, RZ, 0x3c, !PT ;  /* 0x0000001102021212 */ /* 0x000fc600078e3cff */
        /* <DEDUP_REMOVED lines=43> */
[----:B------:R-:W-:-:S04]  /*0cb0*/  UIADD3 UR4, UPT, UPT, UR4, 0x10, URZ ;  /* 0x0000001004047890 */ /* 0x000fc8000fffe0ff */
[----:B------:R-:W-:Y:S01]  /*0cc0*/  UISETP.NE.AND UP0, UPT, UR4, 0x20, UPT ;  /* 0x000000200400788c */ /* 0x000fe2000bf05270 */
[----:B--2---:R-:W-:Y:S02]  /*0cd0*/  @P5 LOP3.LUT R3, R3, R18, RZ, 0x3c, !PT ;  /* 0x0000001203035212 */ /* 0x004fe400078e3cff */
[----:B---3--:R-:W-:Y:S02]  /*0ce0*/  @P6 LOP3.LUT R4, R4, R19, RZ, 0x3c, !PT ;  /* 0x0000001304046212 */ /* 0x008fe400078e3cff */
[----:B----4-:R-:W-:Y:S02]  /*0cf0*/  @P6 LOP3.LUT R7, R7, R20, RZ, 0x3c, !PT ;  /* 0x0000001407076212 */ /* 0x010fe400078e3cff */
[----:B------:R-:W-:Y:S02]  /*0d00*/  @P6 LOP3.LUT R2, R2, R21, RZ, 0x3c, !PT ;  /* 0x0000001502026212 */ /* 0x000fe400078e3cff */
[----:B------:R-:W-:Y:S02]  /*0d10*/  @P6 LOP3.LUT R5, R5, R22, RZ, 0x3c, !PT ;  /* 0x0000001605056212 */ /* 0x000fe400078e3cff */
[----:B------:R-:W-:-:S02]  /*0d20*/  @P6 LOP3.LUT R3, R3, R16, RZ, 0x3c, !PT ;  /* 0x0000001003036212 */ /* 0x000fc400078e3cff */
[----:B------:R-:W-:Y:S02]  /*0d30*/  @P0 LOP3.LUT R7, R7, R24, RZ, 0x3c, !PT ;  /* 0x0000001807070212 */ /* 0x000fe400078e3cff */
[----:B------:R-:W-:Y:S02]  /*0d40*/  @P0 LOP3.LUT R3, R3, R28, RZ, 0x3c, !PT ;  /* 0x0000001c03030212 */ /* 0x000fe400078e3cff */
[----:B------:R-:W-:Y:S02]  /*0d50*/  @P0 LOP3.LUT R5, R5, R26, RZ, 0x3c, !PT ;  /* 0x0000001a05050212 */ /* 0x000fe400078e3cff */
[----:B------:R-:W-:Y:S02]  /*0d60*/  @P0 LOP3.LUT R2, R2, R23, RZ, 0x3c, !PT ;  /* 0x0000001702020212 */ /* 0x000fe400078e3cff */
[----:B------:R-:W-:Y:S01]  /*0d70*/  @P0 LOP3.LUT R4, R4, R17, RZ, 0x3c, !PT ;  /* 0x0000001104040212 */ /* 0x000fe200078e3cff */
[----:B------:R-:W-:Y:S06]  /*0d80*/  BRA.U UP0, `(.L_x_5) ;  /* 0xfffffff500487547 */ /* 0x000fec000b83ffff */
[----:B------:R-:W-:-:S05]  /*0d90*/  VIADD R0, R0, 0x1 ;  /* 0x0000000100007836 */ /* 0x000fca0000000000 */
[----:B------:R-:W-:-:S13]  /*0da0*/  ISETP.NE.AND P0, PT, R0, 0x5, PT ;  /* 0x000000050000780c */ /* 0x000fda0003f05270 */
[----:B------:R-:W-:Y:S05]  /*0db0*/  @P0 BRA `(.L_x_6) ;  /* 0xfffffff400300947 */ /* 0x000fea000383ffff */
[----:B------:R-:W-:Y:S01]  /*0dc0*/  LOP3.LUT R0, R13, 0x3, RZ, 0xc0, !PT ;  /* 0x000000030d007812 */ /* 0x000fe200078ec0ff */
[----:B------:R0:W-:Y:S03]  /*0dd0*/  STL [R1+0x4], R7 ;  /* 0x0000040701007387 */ /* 0x0001e60000100800 */
[----:B------:R-:W-:Y:S01]  /*0de0*/  ISETP.NE.U32.AND P0, PT, R0, 0x1, PT ;  /* 0x000000010000780c */ /* 0x000fe20003f05070 */
[----:B------:R0:W-:Y:S03]  /*0df0*/  STL.64 [R1+0x8], R4 ;  /* 0x0000080401007387 */ /* 0x0001e60000100a00 */
[----:B------:R-:W-:Y:S01]  /*0e00*/  ISETP.NE.AND.EX P0, PT, RZ, RZ, PT, P0 ;  /* 0x000000ffff00720c */ /* 0x000fe20003f05300 */
[----:B------:R0:W-:-:S12]  /*0e10*/  STL.64 [R1+0x10], R2 ;  /* 0x0000100201007387 */ /* 0x0001d80000100a00 */
[----:B0-----:R-:W-:Y:S05]  /*0e20*/  @!P0 BRA `(.L_x_4) ;  /* 0x0000001800088947 */ /* 0x001fea0003800000 */
[----:B------:R-:W-:Y:S01]  /*0e30*/  UMOV UR4, URZ ;  /* 0x000000ff00047c82 */ /* 0x000fe20008000000 */
[----:B------:R-:W-:Y:S01]  /*0e40*/  UMOV UR5, URZ ;  /* 0x000000ff00057c82 */ /* 0x000fe20008000000 */
[----:B------:R-:W-:Y:S02]  /*0e50*/  IMAD.MOV.U32 R0, RZ, RZ, RZ ;  /* 0x000000ffff007224 */ /* 0x000fe400078e00ff */
[----:B------:R-:W-:Y:S02]  /*0e60*/  IMAD.MOV.U32 R7, RZ, RZ, RZ ;  /* 0x000000ffff077224 */ /* 0x000fe400078e00ff */
[----:B------:R-:W-:Y:S02]  /*0e70*/  IMAD.U32 R3, RZ, RZ, UR4 ;  /* 0x00000004ff037e24 */ /* 0x000fe4000f8e00ff */
[----:B------:R-:W-:Y:S02]  /*0e80*/  IMAD.U32 R2, RZ, RZ, UR5 ;  /* 0x00000005ff027e24 */ /* 0x000fe4000f8e00ff */
[----:B------:R-:W-:-:S02]  /*0e90*/  IMAD.U32 R5, RZ, RZ, UR4 ;  /* 0x00000004ff057e24 */ /* 0x000fc4000f8e00ff */
[----:B------:R-:W-:-:S07]  /*0ea0*/  IMAD.U32 R4, RZ, RZ, UR5 ;  /* 0x00000005ff047e24 */ /* 0x000fce000f8e00ff */
.L_x_8:
[----:B------:R-:W-:-:S06]  /*0eb0*/  IMAD R15, R0, 0x4, R1 ;  /* 0x00000004000f7824 */ /* 0x000fcc00078e0201 */
[----:B------:R-:W5:Y:S01]  /*0ec0*/  LDL R15, [R15+0x4] ;  /* 0x000004000f0f7983 */ /* 0x000f620000100800 */
[----:B------:R-:W-:-:S05]  /*0ed0*/  UMOV UR4, URZ ;  /* 0x000000ff00047c82 */ /* 0x000fca0008000000 */
.L_x_7:
        /* <DEDUP_REMOVED lines=183> */
[----:B0-----:R-:W-:Y:S05]  /*1a50*/  @P0 BRA `(.L_x_4) ;  /* 0x0000000800fc0947 */ /* 0x001fea0003800000 */
        /* <DEDUP_REMOVED lines=8> */
.L_x_10:
[----:B------:R-:W-:-:S06]  /*1ae0*/  IMAD R15, R0, 0x4, R1 ;  /* 0x00000004000f7824 */ /* 0x000fcc00078e0201 */
[----:B------:R-:W5:Y:S01]  /*1af0*/  LDL R15, [R15+0x4] ;  /* 0x000004000f0f7983 */ /* 0x000f620000100800 */
[----:B------:R-:W-:-:S05]  /*1b00*/  UMOV UR4, URZ ;  /* 0x000000ff00047c82 */ /* 0x000fca0008000000 */
.L_x_9:
        /* <DEDUP_REMOVED lines=177> */
[----:B------:R0:W-:Y:S04]  /*2620*/  STL [R1+0x4], R7 ;  /* 0x0000040701007387 */ /* 0x0001e80000100800 */
[----:B------:R0:W-:Y:S04]  /*2630*/  STL.64 [R1+0x8], R4 ;  /* 0x0000080401007387 */ /* 0x0001e80000100a00 */
[----:B------:R0:W-:Y:S02]  /*2640*/  STL.64 [R1+0x10], R2 ;  /* 0x0000100201007387 */ /* 0x0001e40000100a00 */
.L_x_4:
[----:B------:R-:W-:Y:S05]  /*2650*/  BSYNC.RECONVERGENT B1 ;  /* 0x0000000000017941 */ /* 0x000fea0003800200 */
.L_x_3:
[C---:B------:R-:W-:Y:S01]  /*2660*/  ISETP.GT.U32.AND P0, PT, R13.reuse, 0x3, PT ;  /* 0x000000030d00780c */ /* 0x040fe20003f04070 */
[----:B------:R-:W-:Y:S01]  /*2670*/  VIADD R12, R12, 0x1 ;  /* 0x000000010c0c7836 */ /* 0x000fe20000000000 */
[--C-:B------:R-:W-:Y:S02]  /*2680*/  SHF.R.U64 R13, R13, 0x2, R14.reuse ;  /* 0x000000020d0d7819 */ /* 0x100fe4000000120e */
[----:B------:R-:W-:Y:S02]  /*2690*/  ISETP.GT.U32.AND.EX P0, PT, R14, RZ, PT, P0 ;  /* 0x000000ff0e00720c */ /* 0x000fe40003f04100 */
[----:B------:R-:W-:-:S11]  /*26a0*/  SHF.R.U32.HI R14, RZ, 0x2, R14 ;  /* 0x00000002ff0e7819 */ /* 0x000fd6000001160e */
[----:B------:R-:W-:Y:S05]  /*26b0*/  @P0 BRA `(.L_x_11) ;  /* 0xffffffd800c40947 */ /* 0x000fea000383ffff */
.L_x_2:
[----:B------:R-:W-:Y:S05]  /*26c0*/  BSYNC.RECONVERGENT B0 ;  /* 0x0000000000007941 */ /* 0x000fea0003800200 */
.L_x_1:
[----:B------:R-:W2:Y:S01]  /*26d0*/  LDCU UR4, c[0x0][0x390] ;  /* 0x00007200ff0477ac */ /* 0x000ea20008000800 */
[----:B------:R-:W3:Y:S01]  /*26e0*/  LDC.64 R8, c[0x0][0x388] ;  /* 0x0000e200ff087b82 */ /* 0x000ee20000000a00 */
[----:B------:R-:W-:Y:S01]  /*26f0*/  IMAD.MOV.U32 R10, RZ, RZ, RZ ;  /* 0x000000ffff0a7224 */ /* 0x000fe200078e00ff */
[----:B------:R-:W-:Y:S01]  /*2700*/  BSSY B0, `(.L_x_12) ;  /* 0x0000035000007945 */ /* 0x000fe20003800000 */
[----:B--2---:R-:W2:Y:S01]  /*2710*/  I2F.U32.RP R12, UR4 ;  /* 0x00000004000c7d06 */ /* 0x004ea20008209000 */
[----:B------:R-:W-:-:S07]  /*2720*/  ISETP.NE.U32.AND P1, PT, RZ, UR4, PT ;  /* 0x00000004ff007c0c */ /* 0x000fce000bf25070 */
[----:B--2---:R-:W2:Y:S02]  /*2730*/  MUFU.RCP R12, R12 ;  /* 0x0000000c000c7308 */ /* 0x004ea40000001000 */
[----:B--2---:R-:W-:-:S06]  /*2740*/  VIADD R11, R12, 0xffffffe ;  /* 0x0ffffffe0c0b7836 */ /* 0x004fcc0000000000 */
[----:B------:R-:W2:Y:S02]  /*2750*/  F2I.FTZ.U32.TRUNC.NTZ R11, R11 ;  /* 0x0000000b000b7305 */ /* 0x000ea4000021f000 */
[----:B--2---:R-:W-:-:S04]  /*2760*/  IMAD.MOV R13, RZ, RZ, -R11 ;  /* 0x000000ffff0d7224 */ /* 0x004fc800078e0a0b */
[----:B------:R-:W-:-:S04]  /*2770*/  IMAD R13, R13, UR4, RZ ;  /* 0x000000040d0d7c24 */ /* 0x000fc8000f8e02ff */
[----:B------:R-:W-:Y:S01]  /*2780*/  IMAD.HI.U32 R0, R11, R13, R10 ;  /* 0x0000000d0b007227 */ /* 0x000fe200078e000a */
[----:B---3--:R-:W-:-:S07]  /*2790*/  LOP3.LUT R10, RZ, UR4, RZ, 0x33, !PT ;  /* 0x00000004ff0a7c12 */ /* 0x008fce000f8e33ff */
.L_x_13:
[----:B------:R-:W-:Y:S01]  /*27a0*/  SHF.R.U32.HI R12, RZ, 0x2, R7 ;  /* 0x00000002ff0c7819 */ /* 0x000fe20000011607 */
[----:B------:R-:W-:Y:S01]  /*27b0*/  IMAD.MOV.U32 R17, RZ, RZ, 0x1 ;  /* 0x00000001ff117424 */ /* 0x000fe200078e00ff */
[----:B------:R-:W-:Y:S01]  /*27c0*/  SHF.R.U32.HI R13, RZ, 0x2, R4 ;  /* 0x00000002ff0d7819 */ /* 0x000fe20000011604 */
[----:B------:R-:W-:Y:S01]  /*27d0*/  IMAD.MOV.U32 R16, RZ, RZ, RZ ;  /* 0x000000ffff107224 */ /* 0x000fe200078e00ff */
[----:B------:R-:W-:Y:S01]  /*27e0*/  LOP3.LUT R12, R12, R7, RZ, 0x3c, !PT ;  /* 0x000000070c0c7212 */ /* 0x000fe200078e3cff */
[----:B01----:R-:W-:Y:S01]  /*27f0*/  IMAD.SHL.U32 R7, R3, 0x10, RZ ;  /* 0x0000001003077824 */ /* 0x003fe200078e00ff */
[----:B------:R-:W-:Y:S01]  /*2800*/  LOP3.LUT R13, R13, R4, RZ, 0x3c, !PT ;  /* 0x000000040d0d7212 */ /* 0x000fe200078e3cff */
[----:B------:R-:W-:Y:S05]  /*2810*/  YIELD ;  /* 0x0000000000007946 */ /* 0x000fea0003800000 */
[----:B------:R-:W-:-:S05]  /*2820*/  IMAD.SHL.U32 R11, R12, 0x2, RZ ;  /* 0x000000020c0b7824 */ /* 0x000fca00078e00ff */
[----:B------:R-:W-:Y:S01]  /*2830*/  LOP3.LUT R12, R12, R11, R7, 0x96, !PT ;  /* 0x0000000b0c0c7212 */ /* 0x000fe200078e9607 */
[----:B------:R-:W-:Y:S02]  /*2840*/  IMAD.MOV.U32 R7, RZ, RZ, R5 ;  /* 0x000000ffff077224 */ /* 0x000fe400078e0005 */
[----:B------:R-:W-:Y:S01]  /*2850*/  IMAD.MOV.U32 R5, RZ, RZ, R3 ;  /* 0x000000ffff057224 */ /* 0x000fe200078e0003 */
[----:B------:R-:W-:Y:S01]  /*2860*/  LOP3.LUT R11, R12, R3, RZ, 0x3c, !PT ;  /* 0x000000030c0b7212 */ /* 0x000fe200078e3cff */
[----:B------:R-:W-:-:S04]  /*2870*/  IMAD.SHL.U32 R12, R13, 0x2, RZ ;  /* 0x000000020d0c7824 */ /* 0x000fc800078e00ff */
[----:B------:R-:W-:-:S05]  /*2880*/  IMAD.SHL.U32 R4, R11, 0x10, RZ ;  /* 0x000000100b047824 */ /* 0x000fca00078e00ff */
[----:B------:R-:W-:Y:S02]  /*2890*/  LOP3.LUT R4, R13, R12, R4, 0x96, !PT ;  /* 0x0000000c0d047212 */ /* 0x000fe400078e9604 */
[C---:B------:R-:W-:Y:S01]  /*28a0*/  IADD3 R13, PT, PT, R6.reuse, 0x587c5, R11 ;  /* 0x000587c5060d7810 */ /* 0x040fe20007ffe00b */
[----:B------:R-:W-:Y:S01]  /*28b0*/  VIADD R6, R6, 0xb0f8a ;  /* 0x000b0f8a06067836 */ /* 0x000fe20000000000 */
[----:B------:R-:W-:-:S03]  /*28c0*/  LOP3.LUT R3, R4, R11, RZ, 0x3c, !PT ;  /* 0x0000000b04037212 */ /* 0x000fc600078e3cff */
[----:B------:R-:W-:-:S04]  /*28d0*/  IMAD.HI.U32 R4, R0, R13, RZ ;  /* 0x0000000d00047227 */ /* 0x000fc800078e00ff */
[----:B------:R-:W-:Y:S02]  /*28e0*/  IMAD.IADD R15, R3, 0x1, R6 ;  /* 0x00000001030f7824 */ /* 0x000fe400078e0206 */
[----:B------:R-:W-:Y:S02]  /*28f0*/  IMAD.MOV R4, RZ, RZ, -R4 ;  /* 0x000000ffff047224 */ /* 0x000fe400078e0a04 */
[----:B------:R-:W-:-:S04]  /*2900*/  IMAD.HI.U32 R12, R0, R15, RZ ;  /* 0x0000000f000c7227 */ /* 0x000fc800078e00ff */
[----:B------:R-:W-:Y:S02]  /*2910*/  IMAD.MOV R12, RZ, RZ, -R12 ;  /* 0x000000ffff0c7224 */ /* 0x000fe400078e0a0c */
[----:B------:R-:W-:Y:S02]  /*2920*/  IMAD R13, R4, UR4, R13 ;  /* 0x00000004040d7c24 */ /* 0x000fe4000f8e020d */
[----:B------:R-:W-:-:S03]  /*2930*/  IMAD R15, R12, UR4, R15 ;  /* 0x000000040c0f7c24 */ /* 0x000fc6000f8e020f */
[----:B------:R-:W-:Y:S02]  /*2940*/  ISETP.GE.U32.AND P0, PT, R13, UR4, PT ;  /* 0x000000040d007c0c */ /* 0x000fe4000bf06070 */
[----:B------:R-:W-:-:S11]  /*2950*/  ISETP.GE.U32.AND P2, PT, R15, UR4, PT ;  /* 0x000000040f007c0c */ /* 0x000fd6000bf46070 */
[----:B------:R-:W-:Y:S02]  /*2960*/  @P0 VIADD R13, R13, -UR4 ;  /* 0x800000040d0d0c36 */ /* 0x000fe40008000000 */
[----:B------:R-:W-:-:S03]  /*2970*/  @P2 VIADD R15, R15, -UR4 ;  /* 0x800000040f0f2c36 */ /* 0x000fc60008000000 */
[----:B------:R-:W-:Y:S02]  /*2980*/  ISETP.GE.U32.AND P0, PT, R13, UR4, PT ;  /* 0x000000040d007c0c */ /* 0x000fe4000bf06070 */
[----:B------:R-:W-:-:S11]  /*2990*/  ISETP.GE.U32.AND P2, PT, R15, UR4, PT ;  /* 0x000000040f007c0c */ /* 0x000fd6000bf46070 */
[----:B------:R-:W-:Y:S02]  /*29a0*/  @P0 VIADD R13, R13, -UR4 ;  /* 0x800000040d0d0c36 */ /* 0x000fe40008000000 */
[----:B------:R-:W-:-:S03]  /*29b0*/  @P2 VIADD R15, R15, -UR4 ;  /* 0x800000040f0f2c36 */ /* 0x000fc60008000000 */
[C---:B------:R-:W-:Y:S02]  /*29c0*/  SEL R13, R10.reuse, R13, !P1 ;  /* 0x0000000d0a0d7207 */ /* 0x040fe40004800000 */
[----:B------:R-:W-:-:S05]  /*29d0*/  SEL R4, R10, R15, !P1 ;  /* 0x0000000f0a047207 */ /* 0x000fca0004800000 */
[----:B------:R-:W-:-:S04]  /*29e0*/  IMAD R15, R13, UR4, R4 ;  /* 0x000000040d0f7c24 */ /* 0x000fc8000f8e0204 */
[----:B------:R-:W-:-:S06]  /*29f0*/  IMAD.WIDE R12, R15, 0x4, R8 ;  /* 0x000000040f0c7825 */ /* 0x000fcc00078e0208 */
[----:B------:R-:W2:Y:S01]  /*2a00*/  ATOMG.E.CAS.STRONG.GPU PT, R12, [R12], R16, R17 ;  /* 0x000000100c0c73a9 */ /* 0x000ea200001ee111 */
[----:B------:R-:W-:Y:S02]  /*2a10*/  IMAD.MOV.U32 R4, RZ, RZ, R2 ;  /* 0x000000ffff047224 */ /* 0x000fe400078e0002 */
[----:B------:R-:W-:Y:S01]  /*2a20*/  IMAD.MOV.U32 R2, RZ, RZ, R11 ;  /* 0x000000ffff027224 */ /* 0x000fe200078e000b */
[----:B--2---:R-:W-:-:S13]  /*2a30*/  ISETP.NE.AND P0, PT, R12, RZ, PT ;  /* 0x000000ff0c00720c */ /* 0x004fda0003f05270 */
[----:B------:R-:W-:Y:S05]  /*2a40*/  @P0 BRA `(.L_x_13) ;  /* 0xfffffffc00540947 */ /* 0x000fea000383ffff */
[----:B------:R-:W-:Y:S05]  /*2a50*/  BSYNC B0 ;  /* 0x0000000000007941 */ /* 0x000fea0003800000 */
.L_x_12:
[----:B------:R-:W0:Y:S01]  /*2a60*/  LDC.64 R2, c[0x0][0x380] ;  /* 0x0000e000ff027b82 */ /* 0x000e220000000a00 */
[----:B------:R-:W-:Y:S02]  /*2a70*/  IMAD.MOV.U32 R5, RZ, RZ, 0x3f800000 ;  /* 0x3f800000ff057424 */ /* 0x000fe400078e00ff */
[----:B0-----:R-:W-:-:S05]  /*2a80*/  IMAD.WIDE R2, R15, 0x4, R2 ;  /* 0x000000040f027825 */ /* 0x001fca00078e0202 */
[----:B------:R-:W-:Y:S01]  /*2a90*/  STG.E desc[UR6][R2.64], R5 ;  /* 0x0000000502007986 */ /* 0x000fe2000c101906 */
[----:B------:R-:W-:Y:S05]  /*2aa0*/  EXIT ;  /* 0x000000000000794d */ /* 0x000fea0003800000 */
.L_x_14:
        /* <DEDUP_REMOVED lines=13> */
.L_x_28:


//--------------------- .text._Z20add_objects_to_worldPfPiiifff --------------------------
	.section	.text._Z20add_objects_to_worldPfPiiifff,"ax",@progbits
	.align	128
        .global         _Z20add_objects_to_worldPfPiiifff
        .type           _Z20add_objects_to_worldPfPiiifff,@function
        .size           _Z20add_objects_to_worldPfPiiifff,(.L_x_29 - _Z20add_objects_to_worldPfPiiifff)
        .other          _Z20add_objects_to_worldPfPiiifff,@"STO_CUDA_ENTRY STV_DEFAULT"
_Z20add_objects_to_worldPfPiiifff:
.text._Z20add_objects_to_worldPfPiiifff:
[----:B------:R-:W0:Y:S01]  /*0000*/  LDC R1, c[0x0][0x37c] ;  /* 0x0000df00ff017b82 */ /* 0x000e220000000800 */
[----:B------:R-:W1:Y:S01]  /*0010*/  S2R R3, SR_TID.Y ;  /* 0x0000000000037919 */ /* 0x000e620000002200 */
[----:B------:R-:W2:Y:S01]  /*0020*/  LDCU UR4, c[0x0][0x360] ;  /* 0x00006c00ff0477ac */ /* 0x000ea20008000800 */
[----:B0-----:R-:W-:Y:S01]  /*0030*/  VIADD R1, R1, 0xffffffd0 ;  /* 0xffffffd001017836 */ /* 0x001fe20000000000 */
[----:B------:R-:W2:Y:S01]  /*0040*/  S2R R13, SR_TID.X ;  /* 0x00000000000d7919 */ /* 0x000ea20000002100 */
[----:B------:R-:W1:Y:S01]  /*0050*/  LDCU UR5, c[0x0][0x364] ;  /* 0x00006c80ff0577ac */ /* 0x000e620008000800 */
[----:B------:R-:W2:Y:S01]  /*0060*/  S2R R10, SR_CTAID.X ;  /* 0x00000000000a7919 */ /* 0x000ea20000002500 */
[----:B------:R-:W0:Y:S01]  /*0070*/  LDCU UR6, c[0x0][0x390] ;  /* 0x00007200ff0677ac */ /* 0x000e220008000800 */
[----:B------:R-:W1:Y:S01]  /*0080*/  S2R R0, SR_CTAID.Y ;  /* 0x0000000000007919 */ /* 0x000e620000002600 */
[----:B--2---:R-:W-:Y:S01]  /*0090*/  IMAD R10, R10, UR4, R13 ;  /* 0x000000040a0a7c24 */ /* 0x004fe2000f8e020d */
[----:B0-----:R-:W-:Y:S01]  /*00a0*/  UIMAD UR4, UR6, UR6, URZ ;  /* 0x00000006060472a4 */ /* 0x001fe2000f8e02ff */
[----:B-1----:R-:W-:-:S04]  /*00b0*/  IMAD R3, R0, UR5, R3 ;  /* 0x0000000500037c24 */ /* 0x002fc8000f8e0203 */
[----:B------:R-:W-:-:S05]  /*00c0*/  IMAD R10, R3, UR6, R10 ;  /* 0x00000006030a7c24 */ /* 0x000fca000f8e020a */
[----:B------:R-:W-:-:S13]  /*00d0*/  ISETP.GE.AND P0, PT, R10, UR4, PT ;  /* 0x000000040a007c0c */ /* 0x000fda000bf06270 */
[----:B------:R-:W-:Y:S05]  /*00e0*/  @P0 EXIT ;  /* 0x000000000000094d */ /* 0x000fea0003800000 */
[----:B------:R-:W0:Y:S01]  /*00f0*/  LDC.64 R2, c[0x0][0x388] ;  /* 0x0000e200ff027b82 */ /* 0x000e220000000a00 */
[----:B------:R-:W1:Y:S01]  /*0100*/  LDCU.64 UR6, c[0x0][0x358] ;  /* 0x00006b00ff0677ac */ /* 0x000e620008000a00 */
[----:B0-----:R-:W-:-:S06]  /*0110*/  IMAD.WIDE R2, R10, 0x4, R2 ;  /* 0x000000040a027825 */ /* 0x001fcc00078e0202 */
[----:B-1----:R-:W2:Y:S02]  /*0120*/  LDG.E R2, desc[UR6][R2.64] ;  /* 0x0000000602027981 */ /* 0x002ea4000c1e1900 */
[----:B--2---:R-:W-:-:S13]  /*0130*/  ISETP.NE.AND P0, PT, R2, RZ, PT ;  /* 0x000000ff0200720c */ /* 0x004fda0003f05270 */
[----:B------:R-:W-:Y:S05]  /*0140*/  @P0 EXIT ;  /* 0x000000000000094d */ /* 0x000fea0003800000 */
[----:B------:R-:W-:-:S06]  /*0150*/  CS2R R2, SR_CLOCKLO ;  /* 0x0000000000027805 */ /* 0x000fcc0000015000 */
[----:B------:R-:W-:Y:S01]  /*0160*/  LOP3.LUT R0, R2, 0xaad26b49, RZ, 0x3c, !PT ;  /* 0xaad26b4902007812 */ /* 0x000fe200078e3cff */
[----:B------:R-:W-:Y:S01]  /*0170*/  BSSY.RECONVERGENT B0, `(.L_x_15) ;  /* 0x0000260000007945 */ /* 0x000fe20003800200 */
[----:B------:R-:W-:Y:S02]  /*0180*/  LOP3.LUT R2, R3, 0xf7dcefdd, RZ, 0x3c, !PT ;  /* 0xf7dcefdd03027812 */ /* 0x000fe400078e3cff */
        /* <DEDUP_REMOVED lines=12> */
[----:B------:R-:W-:Y:S05]  /*0250*/  @!P0 BRA `(.L_x_16) ;  /* 0x0000002400448947 */ /* 0x000fea0003800000 */
[----:B------:R-:W-:Y:S02]  /*0260*/  IMAD.MOV.U32 R12, RZ, RZ, RZ ;  /* 0x000000ffff0c7224 */ /* 0x000fe400078e00ff */
[----:B------:R-:W-:-:S07]  /*0270*/  IMAD.MOV.U32 R11, RZ, RZ, RZ ;  /* 0x000000ffff0b7224 */ /* 0x000fce00078e00ff */
.L_x_25:
[----:B------:R-:W-:Y:S01]  /*0280*/  LOP3.LUT R0, R13, 0x3, RZ, 0xc0, !PT ;  /* 0x000000030d007812 */ /* 0x000fe200078ec0ff */
[----:B------:R-:W-:Y:S03]  /*0290*/  BSSY.RECONVERGENT B1, `(.L_x_17) ;  /* 0x0000247000017945 */ /* 0x000fe60003800200 */
[----:B------:R-:W-:-:S04]  /*02a0*/  ISETP.NE.U32.AND P0, PT, R0, RZ, PT ;  /* 0x000000ff0000720c */ /* 0x000fc80003f05070 */
[----:B------:R-:W-:-:S13]  /*02b0*/  ISETP.NE.AND.EX P0, PT, RZ, RZ, PT, P0 ;  /* 0x000000ffff00720c */ /* 0x000fda0003f05300 */
[----:B-1----:R-:W-:Y:S05]  /*02c0*/  @!P0 BRA `(.L_x_18) ;  /* 0x00000024000c8947 */ /* 0x002fea0003800000 */
[----:B------:R-:W1:Y:S01]  /*02d0*/  LDC.64 R8, c[0x4][RZ] ;  /* 0x01000000ff087b82 */ /* 0x000e620000000a00 */
[----:B------:R-:W-:Y:S01]  /*02e0*/  IMAD.MOV.U32 R0, RZ, RZ, RZ ;  /* 0x000000ffff007224 */ /* 0x000fe200078e00ff */
[----:B0-----:R-:W-:Y:S02]  /*02f0*/  CS2R R4, SRZ ;  /* 0x0000000000047805 */ /* 0x001fe4000001ff00 */
[----:B------:R-:W-:Y:S01]  /*0300*/  CS2R R6, SRZ ;  /* 0x0000000000067805 */ /* 0x000fe2000001ff00 */
[----:B------:R-:W-:Y:S02]  /*0310*/  IMAD.MOV.U32 R3, RZ, RZ, RZ ;  /* 0x000000ffff037224 */ /* 0x000fe400078e00ff */
[----:B-1----:R-:W-:-:S07]  /*0320*/  IMAD.WIDE.U32 R8, R11, 0xc80, R8 ;  /* 0x00000c800b087825 */ /* 0x002fce00078e0008 */
.L_x_20:
[----:B------:R-:W-:-:S06]  /*0330*/  IMAD R16, R0, 0x4, R1 ;  /* 0x0000000400107824 */ /* 0x000fcc00078e0201 */
[----:B------:R-:W5:Y:S01]  /*0340*/  LDL R16, [R16+0x4] ;  /* 0x0000040010107983 */ /* 0x000f620000100800 */
[----:B------:R-:W-:-:S05]  /*0350*/  UMOV UR4, URZ ;  /* 0x000000ff00047c82 */ /* 0x000fca0008000000 */
.L_x_19:
        /* <DEDUP_REMOVED lines=17> */
[----:B------:R-:W4:Y:S01]  /*0470*/  @P3 LDG.E R25, desc[UR6][R14.64+0x48] ;  /* 0x000048060e193981 */ /* 0x000f22000c1e1900 */
[----:B--2---:R-:W-:-:S03]  /*0480*/  @!P0 LOP3.LUT R5, R5, R20, RZ, 0x3c, !PT ;  /* 0x0000001405058212 */ /* 0x004fc600078e3cff */
[----:B------:R-:W2:Y:S01]  /*0490*/  @P1 LDG.E R20, desc[UR6][R14.64+0x14] ;  /* 0x000014060e141981 */ /* 0x000ea2000c1e1900 */
[----:B---3--:R-:W-:-:S03]  /*04a0*/  @P1 LOP3.LUT R5, R5, R22, RZ, 0x3c, !PT ;  /* 0x0000001605051212 */ /* 0x008fc600078e3cff */
[----:B------:R-:W3:Y:S01]  /*04b0*/  @P1 LDG.E R22, desc[UR6][R14.64+0x1c] ;  /* 0x00001c060e161981 */ /* 0x000ee2000c1e1900 */
[----:B----4-:R-:W-:-:S03]  /*04c0*/  @P2 LOP3.LUT R5, R5, R24, RZ, 0x3c, !PT ;  /* 0x0000001805052212 */ /* 0x010fc600078e3cff */
[----:B------:R-:W4:Y:S01]  /*04d0*/  @P2 LDG.E R24, desc[UR6][R14.64+0x28] ;  /* 0x000028060e182981 */ /* 0x000f22000c1e1900 */
[----:B------:R-:W-:-:S03]  /*04e0*/  @P3 LOP3.LUT R5, R5, R26, RZ, 0x3c, !PT ;  /* 0x0000001a05053212 */ /* 0x000fc600078e3cff */
[----:B------:R-:W3:Y:S01]  /*04f0*/  @P6 LDG.E R26, desc[UR6][R14.64+0x88] ;  /* 0x000088060e1a6981 */ /* 0x000ee2000c1e1900 */
[----:B------:R-:W-:Y:S02]  /*0500*/  @P4 LOP3.LUT R5, R5, R28, RZ, 0x3c, !PT ;  /* 0x0000001c05054212 */ /* 0x000fe400078e3cff */
[----:B------:R-:W-:Y:S02]  /*0510*/  @!P0 LOP3.LUT R3, R3, R18, RZ, 0x3c, !PT ;  /* 0x0000001203038212 */ /* 0x000fe400078e3cff */
[----:B------:R-:W3:Y:S01]  /*0520*/  @!P0 LDG.E R18, desc[UR6][R14.64+0x8] ;  /* 0x000008060e128981 */ /* 0x000ee2000c1e1900 */
[----:B------:R-:W-:-:S03]  /*0530*/  @!P0 LOP3.LUT R6, R6, R17, RZ, 0x3c, !PT ;  /* 0x0000001106068212 */ /* 0x000fc600078e3cff */
[----:B------:R-:W3:Y:S01]  /*0540*/  @!P0 LDG.E R17, desc[UR6][R14.64+0xc] ;  /* 0x00000c060e118981 */ /* 0x000ee2000c1e1900 */
[----:B------:R-:W-:-:S03]  /*0550*/  @P5 LOP3.LUT R5, R5, R19, RZ, 0x3c, !PT ;  /* 0x0000001305055212 */ /* 0x000fc600078e3cff */
[----:B------:R-:W3:Y:S01]  /*0560*/  @P1 LDG.E R19, desc[UR6][R14.64+0x18] ;  /* 0x000018060e131981 */ /* 0x000ee2000c1e1900 */
[----:B--2---:R-:W-:-:S03]  /*0570*/  @P1 LOP3.LUT R3, R3, R20, RZ, 0x3c, !PT ;  /* 0x0000001403031212 */ /* 0x004fc600078e3cff */
[----:B------:R-:W2:Y:S01]  /*0580*/  @P3 LDG.E R20, desc[UR6][R14.64+0x3c] ;  /* 0x00003c060e143981 */ /* 0x000ea2000c1e1900 */
[----:B----4-:R-:W-:-:S03]  /*0590*/  @P2 LOP3.LUT R3, R3, R24, RZ, 0x3c, !PT ;  /* 0x0000001803032212 */ /* 0x010fc600078e3cff */
[----:B------:R-:W4:Y:S01]  /*05a0*/  @P4 LDG.E R24, desc[UR6][R14.64+0x50] ;  /* 0x000050060e184981 */ /* 0x000f22000c1e1900 */
[----:B---3--:R-:W-:-:S03]  /*05b0*/  @!P0 LOP3.LUT R7, R7, R18, RZ, 0x3c, !PT ;  /* 0x0000001207078212 */ /* 0x008fc600078e3cff */
[----:B------:R-:W3:Y:S01]  /*05c0*/  @P2 LDG.E R18, desc[UR6][R14.64+0x30] ;  /* 0x000030060e122981 */ /* 0x000ee2000c1e1900 */
[----:B------:R-:W-:-:S03]  /*05d0*/  @!P0 LOP3.LUT R4, R4, R17, RZ, 0x3c, !PT ;  /* 0x0000001104048212 */ /* 0x000fc600078e3cff */
[----:B------:R-:W3:Y:S01]  /*05e0*/  @P2 LDG.E R17, desc[UR6][R14.64+0x2c] ;  /* 0x00002c060e112981 */ /* 0x000ee2000c1e1900 */
[----:B------:R-:W-:-:S03]  /*05f0*/  @P1 LOP3.LUT R6, R6, R19, RZ, 0x3c, !PT ;  /* 0x0000001306061212 */ /* 0x000fc600078e3cff */
[----:B------:R-:W3:Y:S01]  /*0600*/  @P2 LDG.E R19, desc[UR6][R14.64+0x34] ;  /* 0x000034060e132981 */ /* 0x000ee2000c1e1900 */
[----:B------:R-:W-:Y:S02]  /*0610*/  @P1 LOP3.LUT R7, R7, R22, RZ, 0x3c, !PT ;  /* 0x0000001607071212 */ /* 0x000fe400078e3cff */
[----:B------:R-:W-:Y:S01]  /*0620*/  @P1 LOP3.LUT R4, R4, R23, RZ, 0x3c, !PT ;  /* 0x0000001704041212 */ /* 0x000fe200078e3cff */
[----:B------:R-:W3:Y:S04]  /*0630*/  @P3 LDG.E R22, desc[UR6][R14.64+0x44] ;  /* 0x000044060e163981 */ /* 0x000ee8000c1e1900 */
[----:B------:R-:W3:Y:S01]  /*0640*/  @P3 LDG.E R23, desc[UR6][R14.64+0x40] ;  /* 0x000040060e173981 */ /* 0x000ee2000c1e1900 */
[----:B--2---:R-:W-:-:S03]  /*0650*/  @P3 LOP3.LUT R3, R3, R20, RZ, 0x3c, !PT ;  /* 0x0000001403033212 */ /* 0x004fc600078e3cff */
[----:B------:R-:W2:Y:S01]  /*0660*/  @P5 LDG.E R20, desc[UR6][R14.64+0x64] ;  /* 0x000064060e145981 */ /* 0x000ea2000c1e1900 */
[----:B----4-:R-:W-:-:S03]  /*0670*/  @P4 LOP3.LUT R3, R3, R24, RZ, 0x3c, !PT ;  /* 0x0000001803034212 */ /* 0x010fc600078e3cff */
[----:B------:R-:W4:Y:S01]  /*0680*/  @P6 LDG.E R24, desc[UR6][R14.64+0x78] ;  /* 0x000078060e186981 */ /* 0x000f22000c1e1900 */
[----:B---3--:R-:W-:-:S03]  /*0690*/  @P2 LOP3.LUT R7, R7, R18, RZ, 0x3c, !PT ;  /* 0x0000001207072212 */ /* 0x008fc600078e3cff */
[----:B------:R-:W3:Y:S01]  /*06a0*/  @P4 LDG.E R18, desc[UR6][R14.64+0x58] ;  /* 0x000058060e124981 */ /* 0x000ee2000c1e1900 */
[----:B------:R-:W-:-:S03]  /*06b0*/  @P2 LOP3.LUT R6, R6, R17, RZ, 0x3c, !PT ;  /* 0x0000001106062212 */ /* 0x000fc600078e3cff */
[----:B------:R-:W3:Y:S01]  /*06c0*/  @P4 LDG.E R17, desc[UR6][R14.64+0x54] ;  /* 0x000054060e114981 */ /* 0x000ee2000c1e1900 */
[----:B------:R-:W-:-:S03]  /*06d0*/  @P2 LOP3.LUT R4, R4, R19, RZ, 0x3c, !PT ;  /* 0x0000001304042212 */ /* 0x000fc600078e3cff */
[----:B------:R-:W3:Y:S01]  /*06e0*/  @P4 LDG.E R19, desc[UR6][R14.64+0x5c] ;  /* 0x00005c060e134981 */ /* 0x000ee2000c1e1900 */
[----:B------:R-:W-:Y:S02]  /*06f0*/  @P3 LOP3.LUT R7, R7, R22, RZ, 0x3c, !PT ;  /* 0x0000001607073212 */ /* 0x000fe400078e3cff */
[----:B------:R-:W-:Y:S01]  /*0700*/  @P3 LOP3.LUT R4, R4, R25, RZ, 0x3c, !PT ;  /* 0x0000001904043212 */ /* 0x000fe200078e3cff */
[----:B------:R-:W3:Y:S01]  /*0710*/  @P5 LDG.E R22, desc[UR6][R14.64+0x6c] ;  /* 0x00006c060e165981 */ /* 0x000ee2000c1e1900 */
[----:B------:R-:W-:-:S03]  /*0720*/  @P3 LOP3.LUT R6, R6, R23, RZ, 0x3c, !PT ;  /* 0x0000001706063212 */ /* 0x000fc600078e3cff */
[----:B------:R-:W3:Y:S04]  /*0730*/  @P5 LDG.E R23, desc[UR6][R14.64+0x68] ;  /* 0x000068060e175981 */ /* 0x000ee8000c1e1900 */
[----:B------:R-:W3:Y:S01]  /*0740*/  @P5 LDG.E R25, desc[UR6][R14.64+0x70] ;  /* 0x000070060e195981 */ /* 0x000ee2000c1e1900 */
[----:B------:R-:W-:Y:S02]  /*0750*/  LOP3.LUT P0, RZ, R21, 0x80, RZ, 0xc0, !PT ;  /* 0x0000008015ff7812 */ /* 0x000fe4000780c0ff */
[----:B--2---:R-:W-:-:S11]  /*0760*/  @P5 LOP3.LUT R3, R3, R20, RZ, 0x3c, !PT ;  /* 0x0000001403035212 */ /* 0x004fd600078e3cff */
        /* <DEDUP_REMOVED lines=15> */
[----:B------:R-:W-:Y:S02]  /*0860*/  @P6 LOP3.LUT R5, R5, R26, RZ, 0x3c, !PT ;  /* 0x0000001a05056212 */ /* 0x000fe400078e3cff */
[----:B--2---:R-:W-:Y:S02]  /*0870*/  @P0 LOP3.LUT R3, R3, R20, RZ, 0x3c, !PT ;  /* 0x0000001403030212 */ /* 0x004fe400078e3cff */
[----:B----4-:R-:W-:Y:S02]  /*0880*/  @P0 LOP3.LUT R5, R5, R24, RZ, 0x3c, !PT ;  /* 0x0000001805050212 */ /* 0x010fe400078e3cff */
[----:B---3--:R-:W-:Y:S02]  /*0890*/  @P6 LOP3.LUT R7, R7, R18, RZ, 0x3c, !PT ;  /* 0x0000001207076212 */ /* 0x008fe400078e3cff */
[----:B------:R-:W-:Y:S02]  /*08a0*/  @P6 LOP3.LUT R6, R6, R17, RZ, 0x3c, !PT ;  /* 0x0000001106066212 */ /* 0x000fe400078e3cff */
[----:B------:R-:W-:-:S02]  /*08b0*/  @P6 LOP3.LUT R4, R4, R19, RZ, 0x3c, !PT ;  /* 0x0000001304046212 */ /* 0x000fc400078e3cff */
[----:B------:R-:W-:Y:S02]  /*08c0*/  @P0 LOP3.LUT R7, R7, R22, RZ, 0x3c, !PT ;  /* 0x0000001607070212 */ /* 0x000fe400078e3cff */
[----:B------:R-:W-:Y:S02]  /*08d0*/  @P0 LOP3.LUT R6, R6, R23, RZ, 0x3c, !PT ;  /* 0x0000001706060212 */ /* 0x000fe400078e3cff */
        /* <DEDUP_REMOVED lines=34> */
[----:B---3--:R-:W-:Y:S02]  /*0b00*/  @P2 LOP3.LUT R6, R6, R17, RZ, 0x3c, !PT ;  /* 0x0000001106062212 */ /* 0x008fe400078e3cff */
[----:B------:R-:W-:Y:S01]  /*0b10*/  @P1 LOP3.LUT R4, R4, R25, RZ, 0x3c, !PT ;  /* 0x0000001904041212 */ /* 0x000fe200078e3cff */
[----:B------:R-:W3:Y:S03]  /*0b20*/  @P5 LDG.E R17, desc[UR6][R14.64+0x110] ;  /* 0x000110060e115981 */ /* 0x000ee6000c1e1900 */
[----:B----4-:R-:W-:Y:S02]  /*0b30*/  @P2 LOP3.LUT R4, R4, R19, RZ, 0x3c, !PT ;  /* 0x0000001304042212 */ /* 0x010fe400078e3cff */
[----:B------:R-:W4:Y:S01]  /*0b40*/  @P4 LDG.E R19, desc[UR6][R14.64+0xf4] ;  /* 0x0000f4060e134981 */ /* 0x000f22000c1e1900 */
        /* <DEDUP_REMOVED lines=12> */
[----:B--2---:R-:W-:-:S03]  /*0c10*/  @P4 LOP3.LUT R3, R3, R18, RZ, 0x3c, !PT ;  /* 0x0000001203034212 */ /* 0x004fc600078e3cff */
[----:B------:R-:W2:Y:S01]  /*0c20*/  @P5 LDG.E R18, desc[UR6][R14.64+0x114] ;  /* 0x000114060e125981 */ /* 0x000ea2000c1e1900 */
[----:B------:R-:W-:-:S03]  /*0c30*/  @P3 LOP3.LUT R5, R5, R20, RZ, 0x3c, !PT ;  /* 0x0000001405053212 */ /* 0x000fc600078e3cff */
[----:B------:R-:W2:Y:S01]  /*0c40*/  @P6 LDG.E R20, desc[UR6][R14.64+0x118] ;  /* 0x000118060e146981 */ /* 0x000ea2000c1e1900 */
[----:B----4-:R-:W-:-:S03]  /*0c50*/  @P4 LOP3.LUT R6, R6, R19, RZ, 0x3c, !PT ;  /* 0x0000001306064212 */ /* 0x010fc600078e3cff */
[----:B------:R-:W4:Y:S01]  /*0c60*/  @P6 LDG.E R19, desc[UR6][R14.64+0x11c] ;  /* 0x00011c060e136981 */ /* 0x000f22000c1e1900 */
[----:B---3--:R-:W-:-:S03]  /*0c70*/  @P4 LOP3.LUT R7, R7, R22, RZ, 0x3c, !PT ;  /* 0x0000001607074212 */ /* 0x008fc600078e3cff */
[----:B------:R-:W3:Y:S01]  /*0c80*/  @P6 LDG.E R22, desc[UR6][R14.64+0x120] ;  /* 0x000120060e166981 */ /* 0x000ee2000c1e1900 */
[----:B------:R-:W-:-:S03]  /*0c90*/  @P4 LOP3.LUT R4, R4, R21, RZ, 0x3c, !PT ;  /* 0x0000001504044212 */ /* 0x000fc600078e3cff */
[----:B------:R-:W3:Y:S01]  /*0ca0*/  @P0 LDG.E R21, desc[UR6][R14.64+0x130] ;  /* 0x000130060e150981 */ /* 0x000ee2000c1e1900 */
[----:B------:R-:W-:Y:S02]  /*0cb0*/  @P4 LOP3.LUT R5, R5, R24, RZ, 0x3c, !PT ;  /* 0x0000001805054212 */ /* 0x000fe400078e3cff */
[----:B------:R-:W-:Y:S01]  /*0cc0*/  @P5 LOP3.LUT R4, R4, R17, RZ, 0x3c, !PT ;  /* 0x0000001104045212 */ /* 0x000fe200078e3cff */
[----:B------:R-:W3:Y:S01]  /*0cd0*/  @P6 LDG.E R24, desc[UR6][R14.64+0x128] ;  /* 0x000128060e186981 */ /* 0x000ee2000c1e1900 */
[----:B------:R-:W-:-:S03]  /*0ce0*/  @P5 LOP3.LUT R3, R3, R26, RZ, 0x3c, !PT ;  /* 0x0000001a03035212 */ /* 0x000fc600078e3cff */
[----:B------:R-:W3:Y:S01]  /*0cf0*/  @P6 LDG.E R17, desc[UR6][R14.64+0x124] ;  /* 0x000124060e116981 */ /* 0x000ee2000c1e1900 */
[----:B------:R-:W-:-:S03]  /*0d00*/  @P5 LOP3.LUT R7, R7, R28, RZ, 0x3c, !PT ;  /* 0x0000001c07075212 */ /* 0x000fc600078e3cff */
[----:B------:R-:W3:Y:S01]  /*0d10*/  @P0 LDG.E R26, desc[UR6][R14.64+0x12c] ;  /* 0x00012c060e1a0981 */ /* 0x000ee2000c1e1900 */
[----:B------:R-:W-:-:S03]  /*0d20*/  @P5 LOP3.LUT R6, R6, R23, RZ, 0x3c, !PT ;  /* 0x0000001706065212 */ /* 0x000fc600078e3cff */
[----:B------:R-:W3:Y:S04]  /*0d30*/  @P0 LDG.E R28, desc[UR6][R14.64+0x13c] ;  /* 0x00013c060e1c0981 */ /* 0x000ee8000c1e1900 */
[----:B------:R-:W3:Y:S01]  /*0d40*/  @P0 LDG.E R23, desc[UR6][R14.64+0x138] ;  /* 0x000138060e170981 */ /* 0x000ee2000c1e1900 */
[----:B--2---:R-:W-:-:S03]  /*0d50*/  @P5 LOP3.LUT R5, R5, R18, RZ, 0x3c, !PT ;  /* 0x0000001205055212 */ /* 0x004fc600078e3cff */
[----:B------:R-:W2:Y:S01]  /*0d60*/  @P0 LDG.E R18, desc[UR6][R14.64+0x134] ;  /* 0x000134060e120981 */ /* 0x000ea2000c1e1900 */
[----:B------:R-:W-:-:S04]  /*0d70*/  UIADD3 UR4, UPT, UPT, UR4, 0x10, URZ ;  /* 0x0000001004047890 */ /* 0x000fc8000fffe0ff */
[----:B------:R-:W-:Y:S01]  /*0d80*/  UISETP.NE.AND UP0, UPT, UR4, 0x20, UPT ;  /* 0x000000200400788c */ /* 0x000fe2000bf05270 */
[----:B------:R-:W-:Y:S02]  /*0d90*/  @P6 LOP3.LUT R3, R3, R20, RZ, 0x3c, !PT ;  /* 0x0000001403036212 */ /* 0x000fe400078e3cff */
[----:B----4-:R-:W-:Y:S02]  /*0da0*/  @P6 LOP3.LUT R6, R6, R19, RZ, 0x3c, !PT ;  /* 0x0000001306066212 */ /* 0x010fe400078e3cff */
[----:B---3--:R-:W-:Y:S02]  /*0db0*/  @P6 LOP3.LUT R7, R7, R22, RZ, 0x3c, !PT ;  /* 0x0000001607076212 */ /* 0x008fe400078e3cff */
[----:B------:R-:W-:Y:S02]  /*0dc0*/  @P0 LOP3.LUT R6, R6, R21, RZ, 0x3c, !PT ;  /* 0x0000001506060212 */ /* 0x000fe400078e3cff */
[----:B------:R-:W-:Y:S02]  /*0dd0*/  @P6 LOP3.LUT R5, R5, R24, RZ, 0x3c, !PT ;  /* 0x0000001805056212 */ /* 0x000fe400078e3cff */
[----:B------:R-:W-:-:S02]  /*0de0*/  @P6 LOP3.LUT R4, R4, R17, RZ, 0x3c, !PT ;  /* 0x0000001104046212 */ /* 0x000fc400078e3cff */
[----:B------:R-:W-:Y:S02]  /*0df0*/  @P0 LOP3.LUT R3, R3, R26, RZ, 0x3c, !PT ;  /* 0x0000001a03030212 */ /* 0x000fe400078e3cff */
[----:B------:R-:W-:Y:S02]  /*0e00*/  @P0 LOP3.LUT R5, R5, R28, RZ, 0x3c, !PT ;  /* 0x0000001c05050212 */ /* 0x000fe400078e3cff */
[----:B------:R-:W-:Y:S02]  /*0e10*/  @P0 LOP3.LUT R4, R4, R23, RZ, 0x3c, !PT ;  /* 0x0000001704040212 */ /* 0x000fe400078e3cff */
[----:B--2---:R-:W-:Y:S01]  /*0e20*/  @P0 LOP3.LUT R7, R7, R18, RZ, 0x3c, !PT ;  /* 0x0000001207070212 */ /* 0x004fe200078e3cff */
[----:B------:R-:W-:Y:S06]  /*0e30*/  BRA.U UP0, `(.L_x_19) ;  /* 0xfffffff500487547 */ /* 0x000fec000b83ffff */
[----:B------:R-:W-:-:S05]  /*0e40*/  VIADD R0, R0, 0x1 ;  /* 0x0000000100007836 */ /* 0x000fca0000000000 */
[----:B------:R-:W-:-:S13]  /*0e50*/  ISETP.NE.AND P0, PT, R0, 0x5, PT ;  /* 0x000000050000780c */ /* 0x000fda0003f05270 */
[----:B------:R-:W-:Y:S05]  /*0e60*/  @P0 BRA `(.L_x_20) ;  /* 0xfffffff400300947 */ /* 0x000fea000383ffff */
[----:B------:R-:W-:Y:S01]  /*0e70*/  LOP3.LUT R0, R13, 0x3, RZ, 0xc0, !PT ;  /* 0x000000030d007812 */ /* 0x000fe200078ec0ff */
[----:B------:R1:W-:Y:S03]  /*0e80*/  STL.64 [R1+0x8], R6 ;  /* 0x0000080601007387 */ /* 0x0003e60000100a00 */
[----:B------:R-:W-:Y:S01]  /*0e90*/  ISETP.NE.U32.AND P0, PT, R0, 0x1, PT ;  /* 0x000000010000780c */ /* 0x000fe20003f05070 */
[----:B------:R1:W-:Y:S03]  /*0ea0*/  STL.64 [R1+0x10], R4 ;  /* 0x0000100401007387 */ /* 0x0003e60000100a00 */
[----:B------:R-:W-:Y:S01]  /*0eb0*/  ISETP.NE.AND.EX P0, PT, RZ, RZ, PT, P0 ;  /* 0x000000ffff00720c */ /* 0x000fe20003f05300 */
[----:B------:R1:W-:-:S12]  /*0ec0*/  STL [R1+0x4], R3 ;  /* 0x0000040301007387 */ /* 0x0003d80000100800 */
[----:B-1----:R-:W-:Y:S05]  /*0ed0*/  @!P0 BRA `(.L_x_18) ;  /* 0x0000001800088947 */ /* 0x002fea0003800000 */
[----:B------:R-:W-:Y:S01]  /*0ee0*/  UMOV UR4, URZ ;  /* 0x000000ff00047c82 */ /* 0x000fe20008000000 */
[----:B------:R-:W-:Y:S01]  /*0ef0*/  UMOV UR5, URZ ;  /* 0x000000ff00057c82 */ /* 0x000fe20008000000 */
[----:B------:R-:W-:Y:S02]  /*0f00*/  IMAD.MOV.U32 R0, RZ, RZ, RZ ;  /* 0x000000ffff007224 */ /* 0x000fe400078e00ff */
[----:B------:R-:W-:Y:S02]  /*0f10*/  IMAD.MOV.U32 R4, RZ, RZ, RZ ;  /* 0x000000ffff047224 */ /* 0x000fe400078e00ff */
[----:B------:R-:W-:Y:S02]  /*0f20*/  IMAD.MOV.U32 R7, RZ, RZ, RZ ;  /* 0x000000ffff077224 */ /* 0x000fe400078e00ff */
[----:B------:R-:W-:Y:S02]  /*0f30*/  IMAD.MOV.U32 R3, RZ, RZ, RZ ;  /* 0x000000ffff037224 */ /* 0x000fe400078e00ff */
[----:B------:R-:W-:-:S02]  /*0f40*/  IMAD.U32 R5, RZ, RZ, UR4 ;  /* 0x00000004ff057e24 */ /* 0x000fc4000f8e00ff */
[----:B------:R-:W-:-:S07]  /*0f50*/  IMAD.U32 R6, RZ, RZ, UR5 ;  /* 0x00000005ff067e24 */ /* 0x000fce000f8e00ff */
.L_x_22:
[----:B------:R-:W-:-:S06]  /*0f60*/  IMAD R16, R0, 0x4, R1 ;  /* 0x0000000400107824 */ /* 0x000fcc00078e0201 */
[----:B------:R-:W5:Y:S01]  /*0f70*/  LDL R16, [R16+0x4] ;  /* 0x0000040010107983 */ /* 0x000f620000100800 */
[----:B------:R-:W-:-:S05]  /*0f80*/  UMOV UR4, URZ ;  /* 0x000000ff00047c82 */ /* 0x000fca0008000000 */
.L_x_21:
        /* <DEDUP_REMOVED lines=183> */
[----:B-1----:R-:W-:Y:S05]  /*1b00*/  @P0 BRA `(.L_x_18) ;  /* 0x0000000800fc0947 */ /* 0x002fea0003800000 */
        /* <DEDUP_REMOVED lines=8> */
.L_x_24:
[----:B------:R-:W-:-:S06]  /*1b90*/  IMAD R16, R0, 0x4, R1 ;  /* 0x0000000400107824 */ /* 0x000fcc00078e0201 */
[----:B------:R-:W5:Y:S01]  /*1ba0*/  LDL R16, [R16+0x4] ;  /* 0x0000040010107983 */ /* 0x000f620000100800 */
[----:B------:R-:W-:-:S05]  /*1bb0*/  UMOV UR4, URZ ;  /* 0x000000ff00047c82 */ /* 0x000fca0008000000 */
.L_x_23:
        /* <DEDUP_REMOVED lines=177> */
[----:B------:R1:W-:Y:S04]  /*26d0*/  STL [R1+0x4], R3 ;  /* 0x0000040301007387 */ /* 0x0003e80000100800 */
[----:B------:R1:W-:Y:S04]  /*26e0*/  STL.64 [R1+0x8], R6 ;  /* 0x0000080601007387 */ /* 0x0003e80000100a00 */
[----:B------:R1:W-:Y:S02]  /*26f0*/  STL.64 [R1+0x10], R4 ;  /* 0x0000100401007387 */ /* 0x0003e40000100a00 */
.L_x_18:
[----:B------:R-:W-:Y:S05]  /*2700*/  BSYNC.RECONVERGENT B1 ;  /* 0x0000000000017941 */ /* 0x000fea0003800200 */
.L_x_17:
[----:B------:R-:W-:Y:S01]  /*2710*/  ISETP.GT.U32.AND P0, PT, R13, 0x3, PT ;  /* 0x000000030d00780c */ /* 0x000fe20003f04070 */
[----:B------:R-:W-:Y:S01]  /*2720*/  VIADD R11, R11, 0x1 ;  /* 0x000000010b0b7836 */ /* 0x000fe20000000000 */
[--C-:B------:R-:W-:Y:S02]  /*2730*/  SHF.R.U64 R13, R13, 0x2, R12.reuse ;  /* 0x000000020d0d7819 */ /* 0x100fe4000000120c */
[----:B------:R-:W-:Y:S02]  /*2740*/  ISETP.GT.U32.AND.EX P0, PT, R12, RZ, PT, P0 ;  /* 0x000000ff0c00720c */ /* 0x000fe40003f04100 */
[----:B------:R-:W-:-:S11]  /*2750*/  SHF.R.U32.HI R12, RZ, 0x2, R12 ;  /* 0x00000002ff0c7819 */ /* 0x000fd6000001160c */
[----:B------:R-:W-:Y:S05]  /*2760*/  @P0 BRA `(.L_x_25) ;  /* 0xffffffd800c40947 */ /* 0x000fea000383ffff */
.L_x_16:
[----:B------:R-:W-:Y:S05]  /*2770*/  BSYNC.RECONVERGENT B0 ;  /* 0x0000000000007941 */ /* 0x000fea0003800200 */
.L_x_15:
[----:B------:R-:W-:Y:S01]  /*2780*/  SHF.R.U32.HI R0, RZ, 0x2, R3 ;  /* 0x00000002ff007819 */ /* 0x000fe20000011603 */
[----:B------:R-:W2:Y:S01]  /*2790*/  LDCU UR4, c[0x0][0x3a0] ;  /* 0x00007400ff0477ac */ /* 0x000ea20008000800 */
[----:B------:R-:W-:Y:S02]  /*27a0*/  IMAD.MOV.U32 R11, RZ, RZ, 0x2f800000 ;  /* 0x2f800000ff0b7424 */ /* 0x000fe400078e00ff */
[----:B------:R-:W-:Y:S01]  /*27b0*/  LOP3.LUT R0, R0, R3, RZ, 0x3c, !PT ;  /* 0x0000000300007212 */ /* 0x000fe200078e3cff */
[----:B01----:R-:W-:-:S04]  /*27c0*/  IMAD.SHL.U32 R3, R5, 0x10, RZ ;  /* 0x0000001005037824 */ /* 0x003fc800078e00ff */
[----:B------:R-:W-:-:S05]  /*27d0*/  IMAD.SHL.U32 R4, R0, 0x2, RZ ;  /* 0x0000000200047824 */ /* 0x000fca00078e00ff */
[----:B------:R-:W-:-:S04]  /*27e0*/  LOP3.LUT R4, R0, R4, R3, 0x96, !PT ;  /* 0x0000000400047212 */ /* 0x000fc800078e9603 */
[----:B------:R-:W-:-:S04]  /*27f0*/  LOP3.LUT R13, R4, R5, RZ, 0x3c, !PT ;  /* 0x00000005040d7212 */ /* 0x000fc800078e3cff */
[----:B------:R-:W-:-:S04]  /*2800*/  IADD3 R0, PT, PT, R2, 0x587c5, R13 ;  /* 0x000587c502007810 */ /* 0x000fc80007ffe00d */
[----:B------:R-:W-:-:S05]  /*2810*/  I2FP.F32.U32 R0, R0 ;  /* 0x0000000000007245 */ /* 0x000fca0000201000 */
[----:B------:R-:W-:-:S05]  /*2820*/  FFMA R0, R0, R11, 1.1641532182693481445e-10 ;  /* 0x2f00000000007423 */ /* 0x000fca000000000b */
[----:B--2---:R-:W-:-:S13]  /*2830*/  FSETP.GT.AND P0, PT, R0, UR4, PT ;  /* 0x0000000400007c0b */ /* 0x004fda000bf04000 */
[----:B------:R-:W-:Y:S05]  /*2840*/  @!P0 EXIT ;  /* 0x000000000000894d */ /* 0x000fea0003800000 */
[----:B------:R-:W-:Y:S01]  /*2850*/  SHF.R.U32.HI R3, RZ, 0x2, R6 ;  /* 0x00000002ff037819 */ /* 0x000fe20000011606 */
[----:B------:R-:W-:Y:S01]  /*2860*/  IMAD.SHL.U32 R0, R13, 0x10, RZ ;  /* 0x000000100d007824 */ /* 0x000fe200078e00ff */
[----:B------:R-:W0:Y:S02]  /*2870*/  LDC.64 R4, c[0x0][0x388] ;  /* 0x0000e200ff047b82 */ /* 0x000e240000000a00 */
[----:B------:R-:W-:-:S05]  /*2880*/  LOP3.LUT R3, R3, R6, RZ, 0x3c, !PT ;  /* 0x0000000603037212 */ /* 0x000fca00078e3cff */
[C---:B------:R-:W-:Y:S01]  /*2890*/  IMAD.SHL.U32 R8, R3.reuse, 0x2, RZ ;  /* 0x0000000203087824 */ /* 0x040fe200078e00ff */
[----:B------:R-:W1:Y:S04]  /*28a0*/  LDC.64 R6, c[0x0][0x398] ;  /* 0x0000e600ff067b82 */ /* 0x000e680000000a00 */
[----:B------:R-:W-:-:S04]  /*28b0*/  LOP3.LUT R0, R3, R8, R0, 0x96, !PT ;  /* 0x0000000803007212 */ /* 0x000fc800078e9600 */
[----:B------:R-:W2:Y:S01]  /*28c0*/  LDC.64 R8, c[0x0][0x380] ;  /* 0x0000e000ff087b82 */ /* 0x000ea20000000a00 */
[----:B------:R-:W-:-:S04]  /*28d0*/  LOP3.LUT R3, R0, R13, RZ, 0x3c, !PT ;  /* 0x0000000d00037212 */ /* 0x000fc800078e3cff */
[----:B------:R-:W-:-:S03]  /*28e0*/  IADD3 R3, PT, PT, R2, 0xb0f8a, R3 ;  /* 0x000b0f8a02037810 */ /* 0x000fc60007ffe003 */
[----:B------:R-:W3:Y:S01]  /*28f0*/  LDC R13, c[0x0][0x394] ;  /* 0x0000e500ff0d7b82 */ /* 0x000ee20000000800 */
[----:B------:R-:W-:Y:S01]  /*2900*/  I2FP.F32.U32 R3, R3 ;  /* 0x0000000300037245 */ /* 0x000fe20000201000 */
[----:B0-----:R-:W-:-:S04]  /*2910*/  IMAD.WIDE R4, R10, 0x4, R4 ;  /* 0x000000040a047825 */ /* 0x001fc800078e0204 */
[----:B------:R-:W-:Y:S01]  /*2920*/  FFMA R3, R3, R11, 1.1641532182693481445e-10 ;  /* 0x2f00000003037423 */ /* 0x000fe2000000000b */
[----:B-1----:R-:W-:-:S04]  /*2930*/  FADD R7, R7, -R6 ;  /* 0x8000000607077221 */ /* 0x002fc80000000000 */
[----:B------:R-:W-:Y:S01]  /*2940*/  FFMA R3, R3, R7, R6 ;  /* 0x0000000703037223 */ /* 0x000fe20000000006 */
[----:B--2---:R-:W-:Y:S01]  /*2950*/  IMAD.WIDE R8, R10, 0x4, R8 ;  /* 0x000000040a087825 */ /* 0x004fe200078e0208 */
[----:B---3--:R-:W-:Y:S04]  /*2960*/  STG.E desc[UR6][R4.64], R13 ;  /* 0x0000000d04007986 */ /* 0x008fe8000c101906 */
[----:B------:R-:W-:Y:S01]  /*2970*/  STG.E desc[UR6][R8.64], R3 ;  /* 0x0000000308007986 */ /* 0x000fe2000c101906 */
[----:B------:R-:W-:Y:S05]  /*2980*/  EXIT ;  /* 0x000000000000794d */ /* 0x000fea0003800000 */
.L_x_26:
        /* <DEDUP_REMOVED lines=15> */
.L_x_29:


//--------------------- .nv.global.init           --------------------------
	.section	.nv.global.init,"aw",@progbits
	.align	4
.nv.global.init:
	.type		mrg32k3aM1SubSeq,@object
	.size		mrg32k3aM1SubSeq,(mrg32k3aM2SubSeq - mrg32k3aM1SubSeq)
mrg32k3aM1SubSeq:
        /*0000*/ 	.byte	0x0b, 0xcc, 0xee, 0x04, 0x73, 0x29, 0x8b, 0x6f, 0xf6, 0x53, 0x03, 0xf6, 0x23, 0xf6, 0xea, 0xda
        /* <DEDUP_REMOVED lines=125> */
	.type		mrg32k3aM2SubSeq,@object
	.size		mrg32k3aM2SubSeq,(mrg32k3aM1 - mrg32k3aM2SubSeq)
mrg32k3aM2SubSeq:
        /* <DEDUP_REMOVED lines=126> */
	.type		mrg32k3aM1,@object
	.size		mrg32k3aM1,(mrg32k3aM1Seq - mrg32k3aM1)
mrg32k3aM1:
        /* <DEDUP_REMOVED lines=144> */
	.type		mrg32k3aM1Seq,@object
	.size		mrg32k3aM1Seq,(mrg32k3aM2 - mrg32k3aM1Seq)
mrg32k3aM1Seq:
        /* <DEDUP_REMOVED lines=144> */
	.type		mrg32k3aM2,@object
	.size		mrg32k3aM2,(mrg32k3aM2Seq - mrg32k3aM2)
mrg32k3aM2:
        /* <DEDUP_REMOVED lines=144> */
	.type		mrg32k3aM2Seq,@object
	.size		mrg32k3aM2Seq,(precalc_xorwow_matrix - mrg32k3aM2Seq)
mrg32k3aM2Seq:
        /* <DEDUP_REMOVED lines=144> */
	.type		precalc_xorwow_matrix,@object
	.size		precalc_xorwow_matrix,(precalc_xorwow_offset_matrix - precalc_xorwow_matrix)
precalc_xorwow_matrix:
        /* <DEDUP_REMOVED lines=6400> */
	.type		precalc_xorwow_offset_matrix,@object
	.size		precalc_xorwow_offset_matrix,(.L_1 - precalc_xorwow_offset_matrix)
precalc_xorwow_offset_matrix:
        /* <DEDUP_REMOVED lines=6400> */
.L_1:


//--------------------- .nv.shared.reserved.0     --------------------------
	.section	.nv.shared.reserved.0,"aw",@nobits
	.weak		__nv_reservedSMEM_offset_0_alias
	.size		__nv_reservedSMEM_offset_0_alias, 0, 64
	.other		__nv_reservedSMEM_offset_0_alias,@"STO_CUDA_RESERVED_SHARED STV_DEFAULT"
__nv_reservedSMEM_offset_0_alias:
	.zero		0
	.zero		64


//--------------------- .nv.constant0._Z11set_to_zeroPfii --------------------------
	.section	.nv.constant0._Z11set_to_zeroPfii,"a",@progbits
	.sectionflags	@""
	.align	4
.nv.constant0._Z11set_to_zeroPfii:
	.zero		912


//--------------------- .nv.constant0._Z15place_creaturesPfPiii --------------------------
	.section	.nv.constant0._Z15place_creaturesPfPiii,"a",@progbits
	.sectionflags	@""
	.align	4
.nv.constant0._Z15place_creaturesPfPiii:
	.zero		920


//--------------------- .nv.constant0._Z20add_objects_to_worldPfPiiifff --------------------------
	.section	.nv.constant0._Z20add_objects_to_worldPfPiiifff,"a",@progbits
	.sectionflags	@""
	.align	4
.nv.constant0._Z20add_objects_to_worldPfPiiifff:
	.zero		932


//--------------------- SYMBOLS --------------------------

	.type		.nv.reservedSmem.offset0,@object
	.size		.nv.reservedSmem.offset0,0x4
